//
// Generated by NVIDIA NVVM Compiler
//
// Compiler Build ID: CL-36424714
// Cuda compilation tools, release 13.0, V13.0.88
// Based on NVVM 20.0.0
//

.version 9.0
.target sm_100
.address_size 64

	// .globl	_Z27Convolution_x_shared_memoryPcS_Pfiiii
.extern .shared .align 16 .b8 sharedPtr[];

.visible .entry _Z27Convolution_x_shared_memoryPcS_Pfiiii(
	.param .u64 .ptr .align 1 _Z27Convolution_x_shared_memoryPcS_Pfiiii_param_0,
	.param .u64 .ptr .align 1 _Z27Convolution_x_shared_memoryPcS_Pfiiii_param_1,
	.param .u64 .ptr .align 1 _Z27Convolution_x_shared_memoryPcS_Pfiiii_param_2,
	.param .u32 _Z27Convolution_x_shared_memoryPcS_Pfiiii_param_3,
	.param .u32 _Z27Convolution_x_shared_memoryPcS_Pfiiii_param_4,
	.param .u32 _Z27Convolution_x_shared_memoryPcS_Pfiiii_param_5,
	.param .u32 _Z27Convolution_x_shared_memoryPcS_Pfiiii_param_6
)
{
	.reg .pred 	%p<12>;
	.reg .b16 	%rs<49>;
	.reg .b32 	%r<61>;
	.reg .b32 	%f<160>;
	.reg .b64 	%rd<28>;

	ld.param.u64 	%rd8, [_Z27Convolution_x_shared_memoryPcS_Pfiiii_param_0];
	ld.param.u64 	%rd9, [_Z27Convolution_x_shared_memoryPcS_Pfiiii_param_1];
	ld.param.u64 	%rd10, [_Z27Convolution_x_shared_memoryPcS_Pfiiii_param_2];
	ld.param.u32 	%r25, [_Z27Convolution_x_shared_memoryPcS_Pfiiii_param_3];
	ld.param.u32 	%r26, [_Z27Convolution_x_shared_memoryPcS_Pfiiii_param_5];
	ld.param.u32 	%r27, [_Z27Convolution_x_shared_memoryPcS_Pfiiii_param_6];
	cvta.to.global.u64 	%rd1, %rd10;
	mov.u32 	%r28, %ntid.y;
	mov.u32 	%r29, %ctaid.y;
	mov.u32 	%r1, %tid.y;
	mad.lo.s32 	%r30, %r28, %r29, %r1;
	cvt.u64.u32 	%rd2, %r30;
	mov.u32 	%r2, %ntid.x;
	mov.u32 	%r31, %ctaid.x;
	mul.lo.s32 	%r3, %r2, %r31;
	mov.u32 	%r4, %tid.x;
	add.s32 	%r32, %r2, %r27;
	add.s32 	%r5, %r32, -1;
	setp.ge.s32 	%p1, %r4, %r5;
	@%p1 bra 	$L__BB0_3;
	cvt.s64.s32 	%rd11, %r25;
	cvt.u64.u32 	%rd12, %r3;
	mad.lo.s64 	%rd3, %rd11, %rd2, %rd12;
	mul.lo.s32 	%r6, %r5, %r1;
	cvta.to.global.u64 	%rd4, %rd9;
	mov.u32 	%r55, %r4;
$L__BB0_2:
	cvt.s64.s32 	%rd13, %r55;
	add.s64 	%rd14, %rd3, %rd13;
	mad.lo.s64 	%rd15, %rd14, 3, %rd4;
	ld.global.u8 	%rs1, [%rd15];
	add.s32 	%r33, %r55, %r6;
	mov.u32 	%r34, sharedPtr;
	mad.lo.s32 	%r35, %r33, 3, %r34;
	st.shared.u8 	[%r35], %rs1;
	ld.global.u8 	%rs2, [%rd15+1];
	st.shared.u8 	[%r35+1], %rs2;
	ld.global.u8 	%rs3, [%rd15+2];
	st.shared.u8 	[%r35+2], %rs3;
	add.s32 	%r55, %r55, %r2;
	setp.lt.s32 	%p2, %r55, %r5;
	@%p2 bra 	$L__BB0_2;
$L__BB0_3:
	setp.gt.s32 	%p3, %r27, 0;
	mov.f32 	%f157, 0f00000000;
	mov.f32 	%f158, %f157;
	mov.f32 	%f159, %f157;
	@%p3 bra 	$L__BB0_4;
	bra.uni 	$L__BB0_15;
$L__BB0_4:
	mul.lo.s32 	%r9, %r5, %r1;
	add.s32 	%r10, %r9, %r4;
	and.b32  	%r11, %r27, 7;
	setp.lt.u32 	%p4, %r27, 8;
	mov.b32 	%r58, 0;
	mov.f32 	%f157, 0f00000000;
	mov.f32 	%f158, %f157;
	mov.f32 	%f159, %f157;
	@%p4 bra 	$L__BB0_7;
	and.b32  	%r58, %r27, 2147483640;
	neg.s32 	%r57, %r58;
	mul.lo.s32 	%r37, %r4, 3;
	mad.lo.s32 	%r38, %r9, 3, %r37;
	mov.u32 	%r39, sharedPtr;
	add.s32 	%r40, %r38, %r39;
	add.s32 	%r56, %r40, 11;
	add.s64 	%rd27, %rd1, 16;
	mov.f32 	%f157, 0f00000000;
$L__BB0_6:
	.pragma "nounroll";
	ld.shared.u8 	%rs4, [%r56+-11];
	cvt.rn.f32.u16 	%f41, %rs4;
	ld.global.f32 	%f42, [%rd27+-16];
	fma.rn.f32 	%f43, %f42, %f41, %f159;
	ld.shared.u8 	%rs5, [%r56+-10];
	cvt.rn.f32.u16 	%f44, %rs5;
	fma.rn.f32 	%f45, %f42, %f44, %f158;
	ld.shared.u8 	%rs6, [%r56+-9];
	cvt.rn.f32.u16 	%f46, %rs6;
	fma.rn.f32 	%f47, %f42, %f46, %f157;
	ld.shared.u8 	%rs7, [%r56+-8];
	cvt.rn.f32.u16 	%f48, %rs7;
	ld.global.f32 	%f49, [%rd27+-12];
	fma.rn.f32 	%f50, %f49, %f48, %f43;
	ld.shared.u8 	%rs8, [%r56+-7];
	cvt.rn.f32.u16 	%f51, %rs8;
	fma.rn.f32 	%f52, %f49, %f51, %f45;
	ld.shared.u8 	%rs9, [%r56+-6];
	cvt.rn.f32.u16 	%f53, %rs9;
	fma.rn.f32 	%f54, %f49, %f53, %f47;
	ld.shared.u8 	%rs10, [%r56+-5];
	cvt.rn.f32.u16 	%f55, %rs10;
	ld.global.f32 	%f56, [%rd27+-8];
	fma.rn.f32 	%f57, %f56, %f55, %f50;
	ld.shared.u8 	%rs11, [%r56+-4];
	cvt.rn.f32.u16 	%f58, %rs11;
	fma.rn.f32 	%f59, %f56, %f58, %f52;
	ld.shared.u8 	%rs12, [%r56+-3];
	cvt.rn.f32.u16 	%f60, %rs12;
	fma.rn.f32 	%f61, %f56, %f60, %f54;
	ld.shared.u8 	%rs13, [%r56+-2];
	cvt.rn.f32.u16 	%f62, %rs13;
	ld.global.f32 	%f63, [%rd27+-4];
	fma.rn.f32 	%f64, %f63, %f62, %f57;
	ld.shared.u8 	%rs14, [%r56+-1];
	cvt.rn.f32.u16 	%f65, %rs14;
	fma.rn.f32 	%f66, %f63, %f65, %f59;
	ld.shared.u8 	%rs15, [%r56];
	cvt.rn.f32.u16 	%f67, %rs15;
	fma.rn.f32 	%f68, %f63, %f67, %f61;
	ld.shared.u8 	%rs16, [%r56+1];
	cvt.rn.f32.u16 	%f69, %rs16;
	ld.global.f32 	%f70, [%rd27];
	fma.rn.f32 	%f71, %f70, %f69, %f64;
	ld.shared.u8 	%rs17, [%r56+2];
	cvt.rn.f32.u16 	%f72, %rs17;
	fma.rn.f32 	%f73, %f70, %f72, %f66;
	ld.shared.u8 	%rs18, [%r56+3];
	cvt.rn.f32.u16 	%f74, %rs18;
	fma.rn.f32 	%f75, %f70, %f74, %f68;
	ld.shared.u8 	%rs19, [%r56+4];
	cvt.rn.f32.u16 	%f76, %rs19;
	ld.global.f32 	%f77, [%rd27+4];
	fma.rn.f32 	%f78, %f77, %f76, %f71;
	ld.shared.u8 	%rs20, [%r56+5];
	cvt.rn.f32.u16 	%f79, %rs20;
	fma.rn.f32 	%f80, %f77, %f79, %f73;
	ld.shared.u8 	%rs21, [%r56+6];
	cvt.rn.f32.u16 	%f81, %rs21;
	fma.rn.f32 	%f82, %f77, %f81, %f75;
	ld.shared.u8 	%rs22, [%r56+7];
	cvt.rn.f32.u16 	%f83, %rs22;
	ld.global.f32 	%f84, [%rd27+8];
	fma.rn.f32 	%f85, %f84, %f83, %f78;
	ld.shared.u8 	%rs23, [%r56+8];
	cvt.rn.f32.u16 	%f86, %rs23;
	fma.rn.f32 	%f87, %f84, %f86, %f80;
	ld.shared.u8 	%rs24, [%r56+9];
	cvt.rn.f32.u16 	%f88, %rs24;
	fma.rn.f32 	%f89, %f84, %f88, %f82;
	ld.shared.u8 	%rs25, [%r56+10];
	cvt.rn.f32.u16 	%f90, %rs25;
	ld.global.f32 	%f91, [%rd27+12];
	fma.rn.f32 	%f159, %f91, %f90, %f85;
	ld.shared.u8 	%rs26, [%r56+11];
	cvt.rn.f32.u16 	%f92, %rs26;
	fma.rn.f32 	%f158, %f91, %f92, %f87;
	ld.shared.u8 	%rs27, [%r56+12];
	cvt.rn.f32.u16 	%f93, %rs27;
	fma.rn.f32 	%f157, %f91, %f93, %f89;
	add.s32 	%r57, %r57, 8;
	add.s32 	%r56, %r56, 24;
	add.s64 	%rd27, %rd27, 32;
	setp.ne.s32 	%p5, %r57, 0;
	@%p5 bra 	$L__BB0_6;
$L__BB0_7:
	setp.eq.s32 	%p6, %r11, 0;
	@%p6 bra 	$L__BB0_15;
	and.b32  	%r20, %r27, 3;
	setp.lt.u32 	%p7, %r11, 4;
	@%p7 bra 	$L__BB0_10;
	add.s32 	%r41, %r10, %r58;
	mov.u32 	%r42, sharedPtr;
	mad.lo.s32 	%r43, %r41, 3, %r42;
	ld.shared.u8 	%rs28, [%r43];
	cvt.rn.f32.u16 	%f95, %rs28;
	mul.wide.u32 	%rd16, %r58, 4;
	add.s64 	%rd17, %rd1, %rd16;
	ld.global.f32 	%f96, [%rd17];
	fma.rn.f32 	%f97, %f96, %f95, %f159;
	ld.shared.u8 	%rs29, [%r43+1];
	cvt.rn.f32.u16 	%f98, %rs29;
	fma.rn.f32 	%f99, %f96, %f98, %f158;
	ld.shared.u8 	%rs30, [%r43+2];
	cvt.rn.f32.u16 	%f100, %rs30;
	fma.rn.f32 	%f101, %f96, %f100, %f157;
	ld.shared.u8 	%rs31, [%r43+3];
	cvt.rn.f32.u16 	%f102, %rs31;
	ld.global.f32 	%f103, [%rd17+4];
	fma.rn.f32 	%f104, %f103, %f102, %f97;
	ld.shared.u8 	%rs32, [%r43+4];
	cvt.rn.f32.u16 	%f105, %rs32;
	fma.rn.f32 	%f106, %f103, %f105, %f99;
	ld.shared.u8 	%rs33, [%r43+5];
	cvt.rn.f32.u16 	%f107, %rs33;
	fma.rn.f32 	%f108, %f103, %f107, %f101;
	ld.shared.u8 	%rs34, [%r43+6];
	cvt.rn.f32.u16 	%f109, %rs34;
	ld.global.f32 	%f110, [%rd17+8];
	fma.rn.f32 	%f111, %f110, %f109, %f104;
	ld.shared.u8 	%rs35, [%r43+7];
	cvt.rn.f32.u16 	%f112, %rs35;
	fma.rn.f32 	%f113, %f110, %f112, %f106;
	ld.shared.u8 	%rs36, [%r43+8];
	cvt.rn.f32.u16 	%f114, %rs36;
	fma.rn.f32 	%f115, %f110, %f114, %f108;
	ld.shared.u8 	%rs37, [%r43+9];
	cvt.rn.f32.u16 	%f116, %rs37;
	ld.global.f32 	%f117, [%rd17+12];
	fma.rn.f32 	%f159, %f117, %f116, %f111;
	ld.shared.u8 	%rs38, [%r43+10];
	cvt.rn.f32.u16 	%f118, %rs38;
	fma.rn.f32 	%f158, %f117, %f118, %f113;
	ld.shared.u8 	%rs39, [%r43+11];
	cvt.rn.f32.u16 	%f119, %rs39;
	fma.rn.f32 	%f157, %f117, %f119, %f115;
	add.s32 	%r58, %r58, 4;
$L__BB0_10:
	setp.eq.s32 	%p8, %r20, 0;
	@%p8 bra 	$L__BB0_15;
	setp.eq.s32 	%p9, %r20, 1;
	@%p9 bra 	$L__BB0_13;
	add.s32 	%r44, %r10, %r58;
	mov.u32 	%r45, sharedPtr;
	mad.lo.s32 	%r46, %r44, 3, %r45;
	ld.shared.u8 	%rs40, [%r46];
	cvt.rn.f32.u16 	%f121, %rs40;
	mul.wide.u32 	%rd18, %r58, 4;
	add.s64 	%rd19, %rd1, %rd18;
	ld.global.f32 	%f122, [%rd19];
	fma.rn.f32 	%f123, %f122, %f121, %f159;
	ld.shared.u8 	%rs41, [%r46+1];
	cvt.rn.f32.u16 	%f124, %rs41;
	fma.rn.f32 	%f125, %f122, %f124, %f158;
	ld.shared.u8 	%rs42, [%r46+2];
	cvt.rn.f32.u16 	%f126, %rs42;
	fma.rn.f32 	%f127, %f122, %f126, %f157;
	ld.shared.u8 	%rs43, [%r46+3];
	cvt.rn.f32.u16 	%f128, %rs43;
	ld.global.f32 	%f129, [%rd19+4];
	fma.rn.f32 	%f159, %f129, %f128, %f123;
	ld.shared.u8 	%rs44, [%r46+4];
	cvt.rn.f32.u16 	%f130, %rs44;
	fma.rn.f32 	%f158, %f129, %f130, %f125;
	ld.shared.u8 	%rs45, [%r46+5];
	cvt.rn.f32.u16 	%f131, %rs45;
	fma.rn.f32 	%f157, %f129, %f131, %f127;
	add.s32 	%r58, %r58, 2;
$L__BB0_13:
	and.b32  	%r47, %r27, 1;
	setp.eq.b32 	%p10, %r47, 1;
	not.pred 	%p11, %p10;
	@%p11 bra 	$L__BB0_15;
	add.s32 	%r48, %r10, %r58;
	mov.u32 	%r49, sharedPtr;
	mad.lo.s32 	%r50, %r48, 3, %r49;
	ld.shared.u8 	%rs46, [%r50];
	cvt.rn.f32.u16 	%f132, %rs46;
	mul.wide.u32 	%rd20, %r58, 4;
	add.s64 	%rd21, %rd1, %rd20;
	ld.global.f32 	%f133, [%rd21];
	fma.rn.f32 	%f159, %f133, %f132, %f159;
	ld.shared.u8 	%rs47, [%r50+1];
	cvt.rn.f32.u16 	%f134, %rs47;
	fma.rn.f32 	%f158, %f133, %f134, %f158;
	ld.shared.u8 	%rs48, [%r50+2];
	cvt.rn.f32.u16 	%f135, %rs48;
	fma.rn.f32 	%f157, %f133, %f135, %f157;
$L__BB0_15:
	cvta.to.global.u64 	%rd22, %rd8;
	add.s32 	%r51, %r3, %r4;
	cvt.u64.u32 	%rd23, %r51;
	cvt.rzi.u32.f32 	%r52, %f159;
	cvt.s64.s32 	%rd24, %r26;
	mad.lo.s64 	%rd25, %rd24, %rd2, %rd23;
	mad.lo.s64 	%rd26, %rd25, 3, %rd22;
	st.global.u8 	[%rd26], %r52;
	cvt.rzi.u32.f32 	%r53, %f158;
	st.global.u8 	[%rd26+1], %r53;
	cvt.rzi.u32.f32 	%r54, %f157;
	st.global.u8 	[%rd26+2], %r54;
	ret;

}
	// .globl	_Z27Convolution_y_shared_memoryPcS_Pfiiii
.visible .entry _Z27Convolution_y_shared_memoryPcS_Pfiiii(
	.param .u64 .ptr .align 1 _Z27Convolution_y_shared_memoryPcS_Pfiiii_param_0,
	.param .u64 .ptr .align 1 _Z27Convolution_y_shared_memoryPcS_Pfiiii_param_1,
	.param .u64 .ptr .align 1 _Z27Convolution_y_shared_memoryPcS_Pfiiii_param_2,
	.param .u32 _Z27Convolution_y_shared_memoryPcS_Pfiiii_param_3,
	.param .u32 _Z27Convolution_y_shared_memoryPcS_Pfiiii_param_4,
	.param .u32 _Z27Convolution_y_shared_memoryPcS_Pfiiii_param_5,
	.param .u32 _Z27Convolution_y_shared_memoryPcS_Pfiiii_param_6
)
{
	.reg .pred 	%p<10>;
	.reg .b16 	%rs<25>;
	.reg .b32 	%r<60>;
	.reg .b32 	%f<91>;
	.reg .b64 	%rd<23>;

	ld.param.u64 	%rd7, [_Z27Convolution_y_shared_memoryPcS_Pfiiii_param_0];
	ld.param.u64 	%rd8, [_Z27Convolution_y_shared_memoryPcS_Pfiiii_param_1];
	ld.param.u64 	%rd9, [_Z27Convolution_y_shared_memoryPcS_Pfiiii_param_2];
	ld.param.u32 	%r22, [_Z27Convolution_y_shared_memoryPcS_Pfiiii_param_3];
	ld.param.u32 	%r23, [_Z27Convolution_y_shared_memoryPcS_Pfiiii_param_5];
	ld.param.u32 	%r24, [_Z27Convolution_y_shared_memoryPcS_Pfiiii_param_6];
	cvta.to.global.u64 	%rd1, %rd9;
	mov.u32 	%r1, %ntid.y;
	mov.u32 	%r25, %ctaid.y;
	mul.lo.s32 	%r2, %r1, %r25;
	mov.u32 	%r3, %tid.y;
	mov.u32 	%r4, %ntid.x;
	mov.u32 	%r26, %ctaid.x;
	mov.u32 	%r5, %tid.x;
	mad.lo.s32 	%r27, %r4, %r26, %r5;
	cvt.u64.u32 	%rd2, %r27;
	add.s32 	%r28, %r1, %r24;
	add.s32 	%r6, %r28, -1;
	setp.ge.s32 	%p1, %r3, %r6;
	@%p1 bra 	$L__BB1_3;
	cvta.to.global.u64 	%rd3, %rd8;
	mov.u32 	%r55, %r3;
$L__BB1_2:
	add.s32 	%r29, %r55, %r2;
	mul.lo.s32 	%r30, %r29, %r22;
	cvt.u64.u32 	%rd10, %r30;
	add.s64 	%rd11, %rd10, %rd2;
	mad.lo.s64 	%rd12, %rd11, 3, %rd3;
	ld.global.u8 	%rs1, [%rd12];
	mad.lo.s32 	%r31, %r55, %r4, %r5;
	mov.u32 	%r32, sharedPtr;
	mad.lo.s32 	%r33, %r31, 3, %r32;
	st.shared.u8 	[%r33], %rs1;
	ld.global.u8 	%rs2, [%rd12+1];
	st.shared.u8 	[%r33+1], %rs2;
	ld.global.u8 	%rs3, [%rd12+2];
	st.shared.u8 	[%r33+2], %rs3;
	add.s32 	%r55, %r55, %r1;
	setp.lt.s32 	%p2, %r55, %r6;
	@%p2 bra 	$L__BB1_2;
$L__BB1_3:
	setp.gt.s32 	%p3, %r24, 0;
	mov.f32 	%f88, 0f00000000;
	mov.f32 	%f89, %f88;
	mov.f32 	%f90, %f88;
	@%p3 bra 	$L__BB1_4;
	bra.uni 	$L__BB1_12;
$L__BB1_4:
	and.b32  	%r9, %r24, 3;
	setp.lt.u32 	%p4, %r24, 4;
	mov.b32 	%r58, 0;
	mov.f32 	%f88, 0f00000000;
	mov.f32 	%f89, %f88;
	mov.f32 	%f90, %f88;
	@%p4 bra 	$L__BB1_7;
	and.b32  	%r58, %r24, 2147483644;
	neg.s32 	%r57, %r58;
	add.s64 	%rd22, %rd1, 8;
	mad.lo.s32 	%r35, %r3, %r4, %r5;
	mov.u32 	%r36, sharedPtr;
	mad.lo.s32 	%r56, %r35, 3, %r36;
	mul.lo.s32 	%r13, %r4, 12;
	mul.lo.s32 	%r14, %r4, 3;
	mov.f32 	%f88, 0f00000000;
$L__BB1_6:
	.pragma "nounroll";
	ld.shared.u8 	%rs4, [%r56];
	cvt.rn.f32.u16 	%f32, %rs4;
	ld.global.f32 	%f33, [%rd22+-8];
	fma.rn.f32 	%f34, %f33, %f32, %f90;
	ld.shared.u8 	%rs5, [%r56+1];
	cvt.rn.f32.u16 	%f35, %rs5;
	fma.rn.f32 	%f36, %f33, %f35, %f89;
	ld.shared.u8 	%rs6, [%r56+2];
	cvt.rn.f32.u16 	%f37, %rs6;
	fma.rn.f32 	%f38, %f33, %f37, %f88;
	add.s32 	%r37, %r56, %r14;
	ld.shared.u8 	%rs7, [%r37];
	cvt.rn.f32.u16 	%f39, %rs7;
	ld.global.f32 	%f40, [%rd22+-4];
	fma.rn.f32 	%f41, %f40, %f39, %f34;
	ld.shared.u8 	%rs8, [%r37+1];
	cvt.rn.f32.u16 	%f42, %rs8;
	fma.rn.f32 	%f43, %f40, %f42, %f36;
	ld.shared.u8 	%rs9, [%r37+2];
	cvt.rn.f32.u16 	%f44, %rs9;
	fma.rn.f32 	%f45, %f40, %f44, %f38;
	add.s32 	%r38, %r37, %r14;
	ld.shared.u8 	%rs10, [%r38];
	cvt.rn.f32.u16 	%f46, %rs10;
	ld.global.f32 	%f47, [%rd22];
	fma.rn.f32 	%f48, %f47, %f46, %f41;
	ld.shared.u8 	%rs11, [%r38+1];
	cvt.rn.f32.u16 	%f49, %rs11;
	fma.rn.f32 	%f50, %f47, %f49, %f43;
	ld.shared.u8 	%rs12, [%r38+2];
	cvt.rn.f32.u16 	%f51, %rs12;
	fma.rn.f32 	%f52, %f47, %f51, %f45;
	add.s32 	%r39, %r38, %r14;
	ld.shared.u8 	%rs13, [%r39];
	cvt.rn.f32.u16 	%f53, %rs13;
	ld.global.f32 	%f54, [%rd22+4];
	fma.rn.f32 	%f90, %f54, %f53, %f48;
	ld.shared.u8 	%rs14, [%r39+1];
	cvt.rn.f32.u16 	%f55, %rs14;
	fma.rn.f32 	%f89, %f54, %f55, %f50;
	ld.shared.u8 	%rs15, [%r39+2];
	cvt.rn.f32.u16 	%f56, %rs15;
	fma.rn.f32 	%f88, %f54, %f56, %f52;
	add.s32 	%r57, %r57, 4;
	add.s64 	%rd22, %rd22, 16;
	add.s32 	%r56, %r56, %r13;
	setp.ne.s32 	%p5, %r57, 0;
	@%p5 bra 	$L__BB1_6;
$L__BB1_7:
	setp.eq.s32 	%p6, %r9, 0;
	@%p6 bra 	$L__BB1_12;
	setp.eq.s32 	%p7, %r9, 1;
	@%p7 bra 	$L__BB1_10;
	add.s32 	%r40, %r58, %r3;
	mad.lo.s32 	%r41, %r40, %r4, %r5;
	mov.u32 	%r42, sharedPtr;
	mad.lo.s32 	%r43, %r41, 3, %r42;
	ld.shared.u8 	%rs16, [%r43];
	cvt.rn.f32.u16 	%f58, %rs16;
	mul.wide.u32 	%rd13, %r58, 4;
	add.s64 	%rd14, %rd1, %rd13;
	ld.global.f32 	%f59, [%rd14];
	fma.rn.f32 	%f60, %f59, %f58, %f90;
	ld.shared.u8 	%rs17, [%r43+1];
	cvt.rn.f32.u16 	%f61, %rs17;
	fma.rn.f32 	%f62, %f59, %f61, %f89;
	ld.shared.u8 	%rs18, [%r43+2];
	cvt.rn.f32.u16 	%f63, %rs18;
	fma.rn.f32 	%f64, %f59, %f63, %f88;
	add.s32 	%r44, %r41, %r4;
	mad.lo.s32 	%r45, %r44, 3, %r42;
	ld.shared.u8 	%rs19, [%r45];
	cvt.rn.f32.u16 	%f65, %rs19;
	ld.global.f32 	%f66, [%rd14+4];
	fma.rn.f32 	%f90, %f66, %f65, %f60;
	ld.shared.u8 	%rs20, [%r45+1];
	cvt.rn.f32.u16 	%f67, %rs20;
	fma.rn.f32 	%f89, %f66, %f67, %f62;
	ld.shared.u8 	%rs21, [%r45+2];
	cvt.rn.f32.u16 	%f68, %rs21;
	fma.rn.f32 	%f88, %f66, %f68, %f64;
	add.s32 	%r58, %r58, 2;
$L__BB1_10:
	and.b32  	%r46, %r24, 1;
	setp.eq.b32 	%p8, %r46, 1;
	not.pred 	%p9, %p8;
	@%p9 bra 	$L__BB1_12;
	add.s32 	%r47, %r58, %r3;
	mad.lo.s32 	%r48, %r47, %r4, %r5;
	mov.u32 	%r49, sharedPtr;
	mad.lo.s32 	%r50, %r48, 3, %r49;
	ld.shared.u8 	%rs22, [%r50];
	cvt.rn.f32.u16 	%f69, %rs22;
	mul.wide.u32 	%rd15, %r58, 4;
	add.s64 	%rd16, %rd1, %rd15;
	ld.global.f32 	%f70, [%rd16];
	fma.rn.f32 	%f90, %f70, %f69, %f90;
	ld.shared.u8 	%rs23, [%r50+1];
	cvt.rn.f32.u16 	%f71, %rs23;
	fma.rn.f32 	%f89, %f70, %f71, %f89;
	ld.shared.u8 	%rs24, [%r50+2];
	cvt.rn.f32.u16 	%f72, %rs24;
	fma.rn.f32 	%f88, %f70, %f72, %f88;
$L__BB1_12:
	cvta.to.global.u64 	%rd17, %rd7;
	add.s32 	%r51, %r2, %r3;
	cvt.u64.u32 	%rd18, %r51;
	cvt.rzi.u32.f32 	%r52, %f90;
	cvt.s64.s32 	%rd19, %r23;
	mad.lo.s64 	%rd20, %rd19, %rd18, %rd2;
	mad.lo.s64 	%rd21, %rd20, 3, %rd17;
	st.global.u8 	[%rd21], %r52;
	cvt.rzi.u32.f32 	%r53, %f89;
	st.global.u8 	[%rd21+1], %r53;
	cvt.rzi.u32.f32 	%r54, %f88;
	st.global.u8 	[%rd21+2], %r54;
	ret;

}
	// .globl	_Z23Convolution_x_on_devicePcS_Pfiiii
.visible .entry _Z23Convolution_x_on_devicePcS_Pfiiii(
	.param .u64 .ptr .align 1 _Z23Convolution_x_on_devicePcS_Pfiiii_param_0,
	.param .u64 .ptr .align 1 _Z23Convolution_x_on_devicePcS_Pfiiii_param_1,
	.param .u64 .ptr .align 1 _Z23Convolution_x_on_devicePcS_Pfiiii_param_2,
	.param .u32 _Z23Convolution_x_on_devicePcS_Pfiiii_param_3,
	.param .u32 _Z23Convolution_x_on_devicePcS_Pfiiii_param_4,
	.param .u32 _Z23Convolution_x_on_devicePcS_Pfiiii_param_5,
	.param .u32 _Z23Convolution_x_on_devicePcS_Pfiiii_param_6
)
{
	.reg .pred 	%p<8>;
	.reg .b16 	%rs<22>;
	.reg .b32 	%r<28>;
	.reg .b32 	%f<91>;
	.reg .b64 	%rd<33>;

	ld.param.u64 	%rd12, [_Z23Convolution_x_on_devicePcS_Pfiiii_param_0];
	ld.param.u64 	%rd13, [_Z23Convolution_x_on_devicePcS_Pfiiii_param_1];
	ld.param.u64 	%rd14, [_Z23Convolution_x_on_devicePcS_Pfiiii_param_2];
	ld.param.u32 	%r9, [_Z23Convolution_x_on_devicePcS_Pfiiii_param_3];
	ld.param.u32 	%r10, [_Z23Convolution_x_on_devicePcS_Pfiiii_param_5];
	ld.param.u32 	%r11, [_Z23Convolution_x_on_devicePcS_Pfiiii_param_6];
	cvta.to.global.u64 	%rd1, %rd14;
	cvta.to.global.u64 	%rd2, %rd13;
	mov.u32 	%r12, %ntid.y;
	mov.u32 	%r13, %ctaid.y;
	mov.u32 	%r14, %tid.y;
	mad.lo.s32 	%r15, %r12, %r13, %r14;
	cvt.u64.u32 	%rd3, %r15;
	mov.u32 	%r16, %ntid.x;
	mov.u32 	%r17, %ctaid.x;
	mov.u32 	%r18, %tid.x;
	mad.lo.s32 	%r19, %r16, %r17, %r18;
	cvt.u64.u32 	%rd4, %r19;
	setp.lt.s32 	%p1, %r11, 1;
	mov.f32 	%f88, 0f00000000;
	mov.f32 	%f89, %f88;
	mov.f32 	%f90, %f88;
	@%p1 bra 	$L__BB2_9;
	cvt.s64.s32 	%rd15, %r9;
	mad.lo.s64 	%rd5, %rd15, %rd3, %rd4;
	and.b32  	%r1, %r11, 3;
	setp.lt.u32 	%p2, %r11, 4;
	mov.b32 	%r27, 0;
	mov.f32 	%f88, 0f00000000;
	@%p2 bra 	$L__BB2_4;
	and.b32  	%r27, %r11, 2147483644;
	neg.s32 	%r25, %r27;
	mad.lo.s64 	%rd16, %rd5, 3, %rd2;
	add.s64 	%rd32, %rd16, 5;
	add.s64 	%rd31, %rd1, 8;
	mov.f32 	%f88, 0f00000000;
	mov.f32 	%f89, %f88;
	mov.f32 	%f90, %f88;
$L__BB2_3:
	.pragma "nounroll";
	ld.global.u8 	%rs1, [%rd32+-5];
	cvt.rn.f32.u16 	%f32, %rs1;
	ld.global.f32 	%f33, [%rd31+-8];
	fma.rn.f32 	%f34, %f33, %f32, %f90;
	ld.global.u8 	%rs2, [%rd32+-4];
	cvt.rn.f32.u16 	%f35, %rs2;
	fma.rn.f32 	%f36, %f33, %f35, %f89;
	ld.global.u8 	%rs3, [%rd32+-3];
	cvt.rn.f32.u16 	%f37, %rs3;
	fma.rn.f32 	%f38, %f33, %f37, %f88;
	ld.global.u8 	%rs4, [%rd32+-2];
	cvt.rn.f32.u16 	%f39, %rs4;
	ld.global.f32 	%f40, [%rd31+-4];
	fma.rn.f32 	%f41, %f40, %f39, %f34;
	ld.global.u8 	%rs5, [%rd32+-1];
	cvt.rn.f32.u16 	%f42, %rs5;
	fma.rn.f32 	%f43, %f40, %f42, %f36;
	ld.global.u8 	%rs6, [%rd32];
	cvt.rn.f32.u16 	%f44, %rs6;
	fma.rn.f32 	%f45, %f40, %f44, %f38;
	ld.global.u8 	%rs7, [%rd32+1];
	cvt.rn.f32.u16 	%f46, %rs7;
	ld.global.f32 	%f47, [%rd31];
	fma.rn.f32 	%f48, %f47, %f46, %f41;
	ld.global.u8 	%rs8, [%rd32+2];
	cvt.rn.f32.u16 	%f49, %rs8;
	fma.rn.f32 	%f50, %f47, %f49, %f43;
	ld.global.u8 	%rs9, [%rd32+3];
	cvt.rn.f32.u16 	%f51, %rs9;
	fma.rn.f32 	%f52, %f47, %f51, %f45;
	ld.global.u8 	%rs10, [%rd32+4];
	cvt.rn.f32.u16 	%f53, %rs10;
	ld.global.f32 	%f54, [%rd31+4];
	fma.rn.f32 	%f90, %f54, %f53, %f48;
	ld.global.u8 	%rs11, [%rd32+5];
	cvt.rn.f32.u16 	%f55, %rs11;
	fma.rn.f32 	%f89, %f54, %f55, %f50;
	ld.global.u8 	%rs12, [%rd32+6];
	cvt.rn.f32.u16 	%f56, %rs12;
	fma.rn.f32 	%f88, %f54, %f56, %f52;
	add.s32 	%r25, %r25, 4;
	add.s64 	%rd32, %rd32, 12;
	add.s64 	%rd31, %rd31, 16;
	setp.ne.s32 	%p3, %r25, 0;
	@%p3 bra 	$L__BB2_3;
$L__BB2_4:
	setp.eq.s32 	%p4, %r1, 0;
	@%p4 bra 	$L__BB2_9;
	setp.eq.s32 	%p5, %r1, 1;
	@%p5 bra 	$L__BB2_7;
	cvt.u64.u32 	%rd17, %r27;
	add.s64 	%rd18, %rd5, %rd17;
	mad.lo.s64 	%rd19, %rd18, 3, %rd2;
	ld.global.u8 	%rs13, [%rd19];
	cvt.rn.f32.u16 	%f58, %rs13;
	mul.wide.u32 	%rd20, %r27, 4;
	add.s64 	%rd21, %rd1, %rd20;
	ld.global.f32 	%f59, [%rd21];
	fma.rn.f32 	%f60, %f59, %f58, %f90;
	ld.global.u8 	%rs14, [%rd19+1];
	cvt.rn.f32.u16 	%f61, %rs14;
	fma.rn.f32 	%f62, %f59, %f61, %f89;
	ld.global.u8 	%rs15, [%rd19+2];
	cvt.rn.f32.u16 	%f63, %rs15;
	fma.rn.f32 	%f64, %f59, %f63, %f88;
	ld.global.u8 	%rs16, [%rd19+3];
	cvt.rn.f32.u16 	%f65, %rs16;
	ld.global.f32 	%f66, [%rd21+4];
	fma.rn.f32 	%f90, %f66, %f65, %f60;
	ld.global.u8 	%rs17, [%rd19+4];
	cvt.rn.f32.u16 	%f67, %rs17;
	fma.rn.f32 	%f89, %f66, %f67, %f62;
	ld.global.u8 	%rs18, [%rd19+5];
	cvt.rn.f32.u16 	%f68, %rs18;
	fma.rn.f32 	%f88, %f66, %f68, %f64;
	add.s32 	%r27, %r27, 2;
$L__BB2_7:
	and.b32  	%r21, %r11, 1;
	setp.eq.b32 	%p6, %r21, 1;
	not.pred 	%p7, %p6;
	@%p7 bra 	$L__BB2_9;
	cvt.u64.u32 	%rd22, %r27;
	add.s64 	%rd23, %rd5, %rd22;
	mad.lo.s64 	%rd24, %rd23, 3, %rd2;
	ld.global.u8 	%rs19, [%rd24];
	cvt.rn.f32.u16 	%f69, %rs19;
	mul.wide.u32 	%rd25, %r27, 4;
	add.s64 	%rd26, %rd1, %rd25;
	ld.global.f32 	%f70, [%rd26];
	fma.rn.f32 	%f90, %f70, %f69, %f90;
	ld.global.u8 	%rs20, [%rd24+1];
	cvt.rn.f32.u16 	%f71, %rs20;
	fma.rn.f32 	%f89, %f70, %f71, %f89;
	ld.global.u8 	%rs21, [%rd24+2];
	cvt.rn.f32.u16 	%f72, %rs21;
	fma.rn.f32 	%f88, %f70, %f72, %f88;
$L__BB2_9:
	cvta.to.global.u64 	%rd27, %rd12;
	cvt.rzi.u32.f32 	%r22, %f90;
	cvt.s64.s32 	%rd28, %r10;
	mad.lo.s64 	%rd29, %rd28, %rd3, %rd4;
	mad.lo.s64 	%rd30, %rd29, 3, %rd27;
	st.global.u8 	[%rd30], %r22;
	cvt.rzi.u32.f32 	%r23, %f89;
	st.global.u8 	[%rd30+1], %r23;
	cvt.rzi.u32.f32 	%r24, %f88;
	st.global.u8 	[%rd30+2], %r24;
	ret;

}
	// .globl	_Z23Convolution_y_on_devicePcS_Pfiiii
.visible .entry _Z23Convolution_y_on_devicePcS_Pfiiii(
	.param .u64 .ptr .align 1 _Z23Convolution_y_on_devicePcS_Pfiiii_param_0,
	.param .u64 .ptr .align 1 _Z23Convolution_y_on_devicePcS_Pfiiii_param_1,
	.param .u64 .ptr .align 1 _Z23Convolution_y_on_devicePcS_Pfiiii_param_2,
	.param .u32 _Z23Convolution_y_on_devicePcS_Pfiiii_param_3,
	.param .u32 _Z23Convolution_y_on_devicePcS_Pfiiii_param_4,
	.param .u32 _Z23Convolution_y_on_devicePcS_Pfiiii_param_5,
	.param .u32 _Z23Convolution_y_on_devicePcS_Pfiiii_param_6
)
{
	.reg .pred 	%p<8>;
	.reg .b16 	%rs<22>;
	.reg .b32 	%r<35>;
	.reg .b32 	%f<91>;
	.reg .b64 	%rd<54>;

	ld.param.u64 	%rd15, [_Z23Convolution_y_on_devicePcS_Pfiiii_param_1];
	ld.param.u64 	%rd16, [_Z23Convolution_y_on_devicePcS_Pfiiii_param_2];
	ld.param.u32 	%r10, [_Z23Convolution_y_on_devicePcS_Pfiiii_param_3];
	ld.param.u32 	%r12, [_Z23Convolution_y_on_devicePcS_Pfiiii_param_6];
	cvta.to.global.u64 	%rd1, %rd16;
	cvta.to.global.u64 	%rd2, %rd15;
	mov.u32 	%r13, %ntid.y;
	mov.u32 	%r14, %ctaid.y;
	mov.u32 	%r15, %tid.y;
	mad.lo.s32 	%r1, %r13, %r14, %r15;
	mov.u32 	%r16, %ntid.x;
	mov.u32 	%r17, %ctaid.x;
	mov.u32 	%r18, %tid.x;
	mad.lo.s32 	%r19, %r16, %r17, %r18;
	cvt.u64.u32 	%rd3, %r19;
	setp.lt.s32 	%p1, %r12, 1;
	mov.f32 	%f88, 0f00000000;
	mov.f32 	%f89, %f88;
	mov.f32 	%f90, %f88;
	@%p1 bra 	$L__BB3_9;
	cvt.s64.s32 	%rd4, %r10;
	and.b32  	%r2, %r12, 3;
	setp.lt.u32 	%p2, %r12, 4;
	mov.b32 	%r34, 0;
	mov.f32 	%f88, 0f00000000;
	@%p2 bra 	$L__BB3_4;
	and.b32  	%r34, %r12, 2147483644;
	neg.s32 	%r32, %r34;
	mul.lo.s64 	%rd53, %rd3, 3;
	add.s32 	%r21, %r1, 3;
	cvt.u64.u32 	%rd17, %r21;
	mul.lo.s64 	%rd18, %rd4, %rd17;
	mad.lo.s64 	%rd19, %rd18, 3, %rd2;
	add.s64 	%rd6, %rd19, 1;
	add.s32 	%r22, %r1, 2;
	cvt.u64.u32 	%rd20, %r22;
	mul.lo.s64 	%rd21, %rd4, %rd20;
	mad.lo.s64 	%rd22, %rd21, 3, %rd2;
	add.s64 	%rd7, %rd22, 1;
	add.s64 	%rd52, %rd1, 8;
	add.s32 	%r23, %r1, 1;
	cvt.u64.u32 	%rd23, %r23;
	mul.lo.s64 	%rd24, %rd4, %rd23;
	mad.lo.s64 	%rd25, %rd24, 3, %rd2;
	add.s64 	%rd9, %rd25, 2;
	mov.f32 	%f88, 0f00000000;
	mov.f32 	%f89, %f88;
	mov.f32 	%f90, %f88;
$L__BB3_3:
	.pragma "nounroll";
	cvt.u64.u32 	%rd26, %r1;
	mul.lo.s64 	%rd27, %rd4, %rd26;
	mad.lo.s64 	%rd28, %rd27, 3, %rd2;
	add.s64 	%rd29, %rd28, %rd53;
	ld.global.u8 	%rs1, [%rd29];
	cvt.rn.f32.u16 	%f32, %rs1;
	ld.global.f32 	%f33, [%rd52+-8];
	fma.rn.f32 	%f34, %f33, %f32, %f90;
	ld.global.u8 	%rs2, [%rd29+1];
	cvt.rn.f32.u16 	%f35, %rs2;
	fma.rn.f32 	%f36, %f33, %f35, %f89;
	ld.global.u8 	%rs3, [%rd29+2];
	cvt.rn.f32.u16 	%f37, %rs3;
	fma.rn.f32 	%f38, %f33, %f37, %f88;
	add.s64 	%rd30, %rd9, %rd53;
	ld.global.u8 	%rs4, [%rd30+-2];
	cvt.rn.f32.u16 	%f39, %rs4;
	ld.global.f32 	%f40, [%rd52+-4];
	fma.rn.f32 	%f41, %f40, %f39, %f34;
	ld.global.u8 	%rs5, [%rd30+-1];
	cvt.rn.f32.u16 	%f42, %rs5;
	fma.rn.f32 	%f43, %f40, %f42, %f36;
	ld.global.u8 	%rs6, [%rd30];
	cvt.rn.f32.u16 	%f44, %rs6;
	fma.rn.f32 	%f45, %f40, %f44, %f38;
	add.s64 	%rd31, %rd7, %rd53;
	ld.global.u8 	%rs7, [%rd31+-1];
	cvt.rn.f32.u16 	%f46, %rs7;
	ld.global.f32 	%f47, [%rd52];
	fma.rn.f32 	%f48, %f47, %f46, %f41;
	ld.global.u8 	%rs8, [%rd31];
	cvt.rn.f32.u16 	%f49, %rs8;
	fma.rn.f32 	%f50, %f47, %f49, %f43;
	ld.global.u8 	%rs9, [%rd31+1];
	cvt.rn.f32.u16 	%f51, %rs9;
	fma.rn.f32 	%f52, %f47, %f51, %f45;
	add.s64 	%rd32, %rd6, %rd53;
	ld.global.u8 	%rs10, [%rd32+-1];
	cvt.rn.f32.u16 	%f53, %rs10;
	ld.global.f32 	%f54, [%rd52+4];
	fma.rn.f32 	%f90, %f54, %f53, %f48;
	ld.global.u8 	%rs11, [%rd32];
	cvt.rn.f32.u16 	%f55, %rs11;
	fma.rn.f32 	%f89, %f54, %f55, %f50;
	ld.global.u8 	%rs12, [%rd32+1];
	cvt.rn.f32.u16 	%f56, %rs12;
	fma.rn.f32 	%f88, %f54, %f56, %f52;
	add.s32 	%r32, %r32, 4;
	mad.lo.s64 	%rd53, %rd4, 12, %rd53;
	add.s64 	%rd52, %rd52, 16;
	setp.ne.s32 	%p3, %r32, 0;
	@%p3 bra 	$L__BB3_3;
$L__BB3_4:
	setp.eq.s32 	%p4, %r2, 0;
	@%p4 bra 	$L__BB3_9;
	setp.eq.s32 	%p5, %r2, 1;
	@%p5 bra 	$L__BB3_7;
	add.s32 	%r24, %r34, %r1;
	cvt.u64.u32 	%rd33, %r24;
	mad.lo.s64 	%rd34, %rd33, %rd4, %rd3;
	mad.lo.s64 	%rd35, %rd34, 3, %rd2;
	ld.global.u8 	%rs13, [%rd35];
	cvt.rn.f32.u16 	%f58, %rs13;
	mul.wide.u32 	%rd36, %r34, 4;
	add.s64 	%rd37, %rd1, %rd36;
	ld.global.f32 	%f59, [%rd37];
	fma.rn.f32 	%f60, %f59, %f58, %f90;
	ld.global.u8 	%rs14, [%rd35+1];
	cvt.rn.f32.u16 	%f61, %rs14;
	fma.rn.f32 	%f62, %f59, %f61, %f89;
	ld.global.u8 	%rs15, [%rd35+2];
	cvt.rn.f32.u16 	%f63, %rs15;
	fma.rn.f32 	%f64, %f59, %f63, %f88;
	add.s32 	%r25, %r24, 1;
	cvt.u64.u32 	%rd38, %r25;
	mad.lo.s64 	%rd39, %rd38, %rd4, %rd3;
	mad.lo.s64 	%rd40, %rd39, 3, %rd2;
	ld.global.u8 	%rs16, [%rd40];
	cvt.rn.f32.u16 	%f65, %rs16;
	ld.global.f32 	%f66, [%rd37+4];
	fma.rn.f32 	%f90, %f66, %f65, %f60;
	ld.global.u8 	%rs17, [%rd40+1];
	cvt.rn.f32.u16 	%f67, %rs17;
	fma.rn.f32 	%f89, %f66, %f67, %f62;
	ld.global.u8 	%rs18, [%rd40+2];
	cvt.rn.f32.u16 	%f68, %rs18;
	fma.rn.f32 	%f88, %f66, %f68, %f64;
	add.s32 	%r34, %r34, 2;
$L__BB3_7:
	and.b32  	%r26, %r12, 1;
	setp.eq.b32 	%p6, %r26, 1;
	not.pred 	%p7, %p6;
	@%p7 bra 	$L__BB3_9;
	add.s32 	%r27, %r34, %r1;
	cvt.u64.u32 	%rd41, %r27;
	mad.lo.s64 	%rd42, %rd41, %rd4, %rd3;
	mad.lo.s64 	%rd43, %rd42, 3, %rd2;
	ld.global.u8 	%rs19, [%rd43];
	cvt.rn.f32.u16 	%f69, %rs19;
	mul.wide.u32 	%rd44, %r34, 4;
	add.s64 	%rd45, %rd1, %rd44;
	ld.global.f32 	%f70, [%rd45];
	fma.rn.f32 	%f90, %f70, %f69, %f90;
	ld.global.u8 	%rs20, [%rd43+1];
	cvt.rn.f32.u16 	%f71, %rs20;
	fma.rn.f32 	%f89, %f70, %f71, %f89;
	ld.global.u8 	%rs21, [%rd43+2];
	cvt.rn.f32.u16 	%f72, %rs21;
	fma.rn.f32 	%f88, %f70, %f72, %f88;
$L__BB3_9:
	ld.param.u32 	%r31, [_Z23Convolution_y_on_devicePcS_Pfiiii_param_5];
	ld.param.u64 	%rd51, [_Z23Convolution_y_on_devicePcS_Pfiiii_param_0];
	cvta.to.global.u64 	%rd46, %rd51;
	cvt.u64.u32 	%rd47, %r1;
	cvt.rzi.u32.f32 	%r28, %f90;
	cvt.s64.s32 	%rd48, %r31;
	mad.lo.s64 	%rd49, %rd48, %rd47, %rd3;
	mad.lo.s64 	%rd50, %rd49, 3, %rd46;
	st.global.u8 	[%rd50], %r28;
	cvt.rzi.u32.f32 	%r29, %f89;
	st.global.u8 	[%rd50+1], %r29;
	cvt.rzi.u32.f32 	%r30, %f88;
	st.global.u8 	[%rd50+2], %r30;
	ret;

}


// ===== COMPILED SASS (sm_100) =====

	.target	sm_100

	.elftype	@"ET_EXEC"


//--------------------- .note.nv.tkinfo           --------------------------
	.section	.note.nv.tkinfo,"",@"SHT_NOTE"
	.sectionflags	@"SHF_NOTE_NV_TKINFO"
	.tkinfo
        /*0018*/ 	.word	0x00000002
        /*0030*/ 	.string	""
        /*0030*/ 	.string	"ptxas"
        /*0030*/ 	.string	"Cuda compilation tools, release 13.0, V13.0.88"
        /*0030*/ 	.string	"Build cuda_13.0.r13.0/compiler.36424714_0"
        /*0030*/ 	.string	"-arch sm_100 -m 64 "



//--------------------- .note.nv.cuinfo           --------------------------
	.section	.note.nv.cuinfo,"",@"SHT_NOTE"
	.sectionflags	@"SHF_NOTE_NV_CUINFO"
        /*0018*/ 	.short	0x0002
        /*001a*/ 	.short	0x0064
        /*001c*/ 	.short	0x0082
	.zero		2


//--------------------- .nv.info                  --------------------------
	.section	.nv.info,"",@"SHT_CUDA_INFO"
	.align	4


	//----- nvinfo : EIATTR_REGCOUNT
	.align		4
        /*0000*/ 	.byte	0x04, 0x2f
        /*0002*/ 	.short	(.L_1 - .L_0)
	.align		4
.L_0:
        /*0004*/ 	.word	index@(_Z27Convolution_x_shared_memoryPcS_Pfiiii)
        /*0008*/ 	.word	0x00000020


	//----- nvinfo : EIATTR_FRAME_SIZE
	.align		4
.L_1:
        /*000c*/ 	.byte	0x04, 0x11
        /*000e*/ 	.short	(.L_3 - .L_2)
	.align		4
.L_2:
        /*0010*/ 	.word	index@(_Z27Convolution_x_shared_memoryPcS_Pfiiii)
        /*0014*/ 	.word	0x00000000


	//----- nvinfo : EIATTR_REGCOUNT
	.align		4
.L_3:
        /*0018*/ 	.byte	0x04, 0x2f
        /*001a*/ 	.short	(.L_5 - .L_4)
	.align		4
.L_4:
        /*001c*/ 	.word	index@(_Z27Convolution_y_shared_memoryPcS_Pfiiii)
        /*0020*/ 	.word	0x00000020


	//----- nvinfo : EIATTR_FRAME_SIZE
	.align		4
.L_5:
        /*0024*/ 	.byte	0x04, 0x11
        /*0026*/ 	.short	(.L_7 - .L_6)
	.align		4
.L_6:
        /*0028*/ 	.word	index@(_Z27Convolution_y_shared_memoryPcS_Pfiiii)
        /*002c*/ 	.word	0x00000000


	//----- nvinfo : EIATTR_REGCOUNT
	.align		4
.L_7:
        /*0030*/ 	.byte	0x04, 0x2f
        /*0032*/ 	.short	(.L_9 - .L_8)
	.align		4
.L_8:
        /*0034*/ 	.word	index@(_Z23Convolution_x_on_devicePcS_Pfiiii)
        /*0038*/ 	.word	0x00000020


	//----- nvinfo : EIATTR_FRAME_SIZE
	.align		4
.L_9:
        /*003c*/ 	.byte	0x04, 0x11
        /*003e*/ 	.short	(.L_11 - .L_10)
	.align		4
.L_10:
        /*0040*/ 	.word	index@(_Z23Convolution_x_on_devicePcS_Pfiiii)
        /*0044*/ 	.word	0x00000000


	//----- nvinfo : EIATTR_REGCOUNT
	.align		4
.L_11:
        /*0048*/ 	.byte	0x04, 0x2f
        /*004a*/ 	.short	(.L_13 - .L_12)
	.align		4
.L_12:
        /*004c*/ 	.word	index@(_Z23Convolution_y_on_devicePcS_Pfiiii)
        /*0050*/ 	.word	0x00000028


	//----- nvinfo : EIATTR_FRAME_SIZE
	.align		4
.L_13:
        /*0054*/ 	.byte	0x04, 0x11
        /*0056*/ 	.short	(.L_15 - .L_14)
	.align		4
.L_14:
        /*0058*/ 	.word	index@(_Z23Convolution_y_on_devicePcS_Pfiiii)
        /*005c*/ 	.word	0x00000000


	//----- nvinfo : EIATTR_MIN_STACK_SIZE
	.align		4
.L_15:
        /*0060*/ 	.byte	0x04, 0x12
        /*0062*/ 	.short	(.L_17 - .L_16)
	.align		4
.L_16:
        /*0064*/ 	.word	index@(_Z23Convolution_y_on_devicePcS_Pfiiii)
        /*0068*/ 	.word	0x00000000


	//----- nvinfo : EIATTR_MIN_STACK_SIZE
	.align		4
.L_17:
        /*006c*/ 	.byte	0x04, 0x12
        /*006e*/ 	.short	(.L_19 - .L_18)
	.align		4
.L_18:
        /*0070*/ 	.word	index@(_Z23Convolution_x_on_devicePcS_Pfiiii)
        /*0074*/ 	.word	0x00000000


	//----- nvinfo : EIATTR_MIN_STACK_SIZE
	.align		4
.L_19:
        /*0078*/ 	.byte	0x04, 0x12
        /*007a*/ 	.short	(.L_21 - .L_20)
	.align		4
.L_20:
        /*007c*/ 	.word	index@(_Z27Convolution_y_shared_memoryPcS_Pfiiii)
        /*0080*/ 	.word	0x00000000


	//----- nvinfo : EIATTR_MIN_STACK_SIZE
	.align		4
.L_21:
        /*0084*/ 	.byte	0x04, 0x12
        /*0086*/ 	.short	(.L_23 - .L_22)
	.align		4
.L_22:
        /*0088*/ 	.word	index@(_Z27Convolution_x_shared_memoryPcS_Pfiiii)
        /*008c*/ 	.word	0x00000000
.L_23:


//--------------------- .nv.compat                --------------------------
	.section	.nv.compat,"",@"SHT_CUDA_COMPAT_INFO"
	.align	4
        /*0000*/ 	.byte	0x02, 0x09, 0x00, 0x00, 0x02, 0x02, 0x01, 0x00, 0x02, 0x05, 0x05, 0x00, 0x03, 0x07, 0x01, 0x01
        /*0010*/ 	.byte	0x02, 0x03, 0x00, 0x00, 0x02, 0x06, 0x01, 0x00, 0x04, 0x0b, 0x08, 0x00, 0x09, 0x00, 0x00, 0x00
        /*0020*/ 	.byte	0x00, 0x00, 0x00, 0x00


//--------------------- .nv.info._Z23Convolution_y_on_devicePcS_Pfiiii --------------------------
	.section	.nv.info._Z23Convolution_y_on_devicePcS_Pfiiii,"",@"SHT_CUDA_INFO"
	.sectionflags	@""
	.align	4


	//----- nvinfo : EIATTR_CUDA_API_VERSION
	.align		4
        /*0000*/ 	.byte	0x04, 0x37
        /*0002*/ 	.short	(.L_25 - .L_24)
.L_24:
        /*0004*/ 	.word	0x00000082


	//----- nvinfo : EIATTR_KPARAM_INFO
	.align		4
.L_25:
        /*0008*/ 	.byte	0x04, 0x17
        /*000a*/ 	.short	(.L_27 - .L_26)
.L_26:
        /*000c*/ 	.word	0x00000000
        /*0010*/ 	.short	0x0006
        /*0012*/ 	.short	0x0024
        /*0014*/ 	.byte	0x00, 0xf0, 0x11, 0x00


	//----- nvinfo : EIATTR_KPARAM_INFO
	.align		4
.L_27:
        /*0018*/ 	.byte	0x04, 0x17
        /*001a*/ 	.short	(.L_29 - .L_28)
.L_28:
        /*001c*/ 	.word	0x00000000
        /*0020*/ 	.short	0x0005
        /*0022*/ 	.short	0x0020
        /*0024*/ 	.byte	0x00, 0xf0, 0x11, 0x00


	//----- nvinfo : EIATTR_KPARAM_INFO
	.align		4
.L_29:
        /*0028*/ 	.byte	0x04, 0x17
        /*002a*/ 	.short	(.L_31 - .L_30)
.L_30:
        /*002c*/ 	.word	0x00000000
        /*0030*/ 	.short	0x0004
        /*0032*/ 	.short	0x001c
        /*0034*/ 	.byte	0x00, 0xf0, 0x11, 0x00


	//----- nvinfo : EIATTR_KPARAM_INFO
	.align		4
.L_31:
        /*0038*/ 	.byte	0x04, 0x17
        /*003a*/ 	.short	(.L_33 - .L_32)
.L_32:
        /*003c*/ 	.word	0x00000000
        /*0040*/ 	.short	0x0003
        /*0042*/ 	.short	0x0018
        /*0044*/ 	.byte	0x00, 0xf0, 0x11, 0x00


	//----- nvinfo : EIATTR_KPARAM_INFO
	.align		4
.L_33:
        /*0048*/ 	.byte	0x04, 0x17
        /*004a*/ 	.short	(.L_35 - .L_34)
.L_34:
        /*004c*/ 	.word	0x00000000
        /*0050*/ 	.short	0x0002
        /*0052*/ 	.short	0x0010
        /*0054*/ 	.byte	0x00, 0xf5, 0x21, 0x00


	//----- nvinfo : EIATTR_KPARAM_INFO
	.align		4
.L_35:
        /*0058*/ 	.byte	0x04, 0x17
        /*005a*/ 	.short	(.L_37 - .L_36)
.L_36:
        /*005c*/ 	.word	0x00000000
        /*0060*/ 	.short	0x0001
        /*0062*/ 	.short	0x0008
        /*0064*/ 	.byte	0x00, 0xf5, 0x21, 0x00


	//----- nvinfo : EIATTR_KPARAM_INFO
	.align		4
.L_37:
        /*0068*/ 	.byte	0x04, 0x17
        /*006a*/ 	.short	(.L_39 - .L_38)
.L_38:
        /*006c*/ 	.word	0x00000000
        /*0070*/ 	.short	0x0000
        /*0072*/ 	.short	0x0000
        /*0074*/ 	.byte	0x00, 0xf5, 0x21, 0x00


	//----- nvinfo : EIATTR_SPARSE_MMA_MASK
	.align		4
.L_39:
        /*0078*/ 	.byte	0x03, 0x50
        /*007a*/ 	.short	0x0000


	//----- nvinfo : EIATTR_MAXREG_COUNT
	.align		4
        /*007c*/ 	.byte	0x03, 0x1b
        /*007e*/ 	.short	0x00ff


	//----- nvinfo : EIATTR_MERCURY_ISA_VERSION
	.align		4
        /*0080*/ 	.byte	0x03, 0x5f
        /*0082*/ 	.short	0x0101


	//----- nvinfo : EIATTR_VRC_CTA_INIT_COUNT
	.align		4
        /*0084*/ 	.byte	0x02, 0x4a
	.zero		1
	.zero		1


	//----- nvinfo : EIATTR_EXIT_INSTR_OFFSETS
	.align		4
        /*0088*/ 	.byte	0x04, 0x1c
        /*008a*/ 	.short	(.L_41 - .L_40)


	//   ....[0]....
.L_40:
        /*008c*/ 	.word	0x00000ce0


	//----- nvinfo : EIATTR_CBANK_PARAM_SIZE
	.align		4
.L_41:
        /*0090*/ 	.byte	0x03, 0x19
        /*0092*/ 	.short	0x0028


	//----- nvinfo : EIATTR_PARAM_CBANK
	.align		4
        /*0094*/ 	.byte	0x04, 0x0a
        /*0096*/ 	.short	(.L_43 - .L_42)
	.align		4
.L_42:
        /*0098*/ 	.word	index@(.nv.constant0._Z23Convolution_y_on_devicePcS_Pfiiii)
        /*009c*/ 	.short	0x0380
        /*009e*/ 	.short	0x0028


	//----- nvinfo : EIATTR_SW_WAR
	.align		4
.L_43:
        /*00a0*/ 	.byte	0x04, 0x36
        /*00a2*/ 	.short	(.L_45 - .L_44)
.L_44:
        /*00a4*/ 	.word	0x00000008
.L_45:


//--------------------- .nv.info._Z23Convolution_x_on_devicePcS_Pfiiii --------------------------
	.section	.nv.info._Z23Convolution_x_on_devicePcS_Pfiiii,"",@"SHT_CUDA_INFO"
	.sectionflags	@""
	.align	4


	//----- nvinfo : EIATTR_CUDA_API_VERSION
	.align		4
        /*0000*/ 	.byte	0x04, 0x37
        /*0002*/ 	.short	(.L_47 - .L_46)
.L_46:
        /*0004*/ 	.word	0x00000082


	//----- nvinfo : EIATTR_KPARAM_INFO
	.align		4
.L_47:
        /*0008*/ 	.byte	0x04, 0x17
        /*000a*/ 	.short	(.L_49 - .L_48)
.L_48:
        /*000c*/ 	.word	0x00000000
        /*0010*/ 	.short	0x0006
        /*0012*/ 	.short	0x0024
        /*0014*/ 	.byte	0x00, 0xf0, 0x11, 0x00


	//----- nvinfo : EIATTR_KPARAM_INFO
	.align		4
.L_49:
        /*0018*/ 	.byte	0x04, 0x17
        /*001a*/ 	.short	(.L_51 - .L_50)
.L_50:
        /*001c*/ 	.word	0x00000000
        /*0020*/ 	.short	0x0005
        /*0022*/ 	.short	0x0020
        /*0024*/ 	.byte	0x00, 0xf0, 0x11, 0x00


	//----- nvinfo : EIATTR_KPARAM_INFO
	.align		4
.L_51:
        /*0028*/ 	.byte	0x04, 0x17
        /*002a*/ 	.short	(.L_53 - .L_52)
.L_52:
        /*002c*/ 	.word	0x00000000
        /*0030*/ 	.short	0x0004
        /*0032*/ 	.short	0x001c
        /*0034*/ 	.byte	0x00, 0xf0, 0x11, 0x00


	//----- nvinfo : EIATTR_KPARAM_INFO
	.align		4
.L_53:
        /*0038*/ 	.byte	0x04, 0x17
        /*003a*/ 	.short	(.L_55 - .L_54)
.L_54:
        /*003c*/ 	.word	0x00000000
        /*0040*/ 	.short	0x0003
        /*0042*/ 	.short	0x0018
        /*0044*/ 	.byte	0x00, 0xf0, 0x11, 0x00


	//----- nvinfo : EIATTR_KPARAM_INFO
	.align		4
.L_55:
        /*0048*/ 	.byte	0x04, 0x17
        /*004a*/ 	.short	(.L_57 - .L_56)
.L_56:
        /*004c*/ 	.word	0x00000000
        /*0050*/ 	.short	0x0002
        /*0052*/ 	.short	0x0010
        /*0054*/ 	.byte	0x00, 0xf5, 0x21, 0x00


	//----- nvinfo : EIATTR_KPARAM_INFO
	.align		4
.L_57:
        /*0058*/ 	.byte	0x04, 0x17
        /*005a*/ 	.short	(.L_59 - .L_58)
.L_58:
        /*005c*/ 	.word	0x00000000
        /*0060*/ 	.short	0x0001
        /*0062*/ 	.short	0x0008
        /*0064*/ 	.byte	0x00, 0xf5, 0x21, 0x00


	//----- nvinfo : EIATTR_KPARAM_INFO
	.align		4
.L_59:
        /*0068*/ 	.byte	0x04, 0x17
        /*006a*/ 	.short	(.L_61 - .L_60)
.L_60:
        /*006c*/ 	.word	0x00000000
        /*0070*/ 	.short	0x0000
        /*0072*/ 	.short	0x0000
        /*0074*/ 	.byte	0x00, 0xf5, 0x21, 0x00


	//----- nvinfo : EIATTR_SPARSE_MMA_MASK
	.align		4
.L_61:
        /*0078*/ 	.byte	0x03, 0x50
        /*007a*/ 	.short	0x0000


	//----- nvinfo : EIATTR_MAXREG_COUNT
	.align		4
        /*007c*/ 	.byte	0x03, 0x1b
        /*007e*/ 	.short	0x00ff


	//----- nvinfo : EIATTR_MERCURY_ISA_VERSION
	.align		4
        /*0080*/ 	.byte	0x03, 0x5f
        /*0082*/ 	.short	0x0101


	//----- nvinfo : EIATTR_VRC_CTA_INIT_COUNT
	.align		4
        /*0084*/ 	.byte	0x02, 0x4a
	.zero		1
	.zero		1


	//----- nvinfo : EIATTR_EXIT_INSTR_OFFSETS
	.align		4
        /*0088*/ 	.byte	0x04, 0x1c
        /*008a*/ 	.short	(.L_63 - .L_62)


	//   ....[0]....
.L_62:
        /*008c*/ 	.word	0x000009f0


	//----- nvinfo : EIATTR_CBANK_PARAM_SIZE
	.align		4
.L_63:
        /*0090*/ 	.byte	0x03, 0x19
        /*0092*/ 	.short	0x0028


	//----- nvinfo : EIATTR_PARAM_CBANK
	.align		4
        /*0094*/ 	.byte	0x04, 0x0a
        /*0096*/ 	.short	(.L_65 - .L_64)
	.align		4
.L_64:
        /*0098*/ 	.word	index@(.nv.constant0._Z23Convolution_x_on_devicePcS_Pfiiii)
        /*009c*/ 	.short	0x0380
        /*009e*/ 	.short	0x0028


	//----- nvinfo : EIATTR_SW_WAR
	.align		4
.L_65:
        /*00a0*/ 	.byte	0x04, 0x36
        /*00a2*/ 	.short	(.L_67 - .L_66)
.L_66:
        /*00a4*/ 	.word	0x00000008
.L_67:


//--------------------- .nv.info._Z27Convolution_y_shared_memoryPcS_Pfiiii --------------------------
	.section	.nv.info._Z27Convolution_y_shared_memoryPcS_Pfiiii,"",@"SHT_CUDA_INFO"
	.sectionflags	@""
	.align	4


	//----- nvinfo : EIATTR_CUDA_API_VERSION
	.align		4
        /*0000*/ 	.byte	0x04, 0x37
        /*0002*/ 	.short	(.L_69 - .L_68)
.L_68:
        /*0004*/ 	.word	0x00000082


	//----- nvinfo : EIATTR_KPARAM_INFO
	.align		4
.L_69:
        /*0008*/ 	.byte	0x04, 0x17
        /*000a*/ 	.short	(.L_71 - .L_70)
.L_70:
        /*000c*/ 	.word	0x00000000
        /*0010*/ 	.short	0x0006
        /*0012*/ 	.short	0x0024
        /*0014*/ 	.byte	0x00, 0xf0, 0x11, 0x00


	//----- nvinfo : EIATTR_KPARAM_INFO
	.align		4
.L_71:
        /*0018*/ 	.byte	0x04, 0x17
        /*001a*/ 	.short	(.L_73 - .L_72)
.L_72:
        /*001c*/ 	.word	0x00000000
        /*0020*/ 	.short	0x0005
        /*0022*/ 	.short	0x0020
        /*0024*/ 	.byte	0x00, 0xf0, 0x11, 0x00


	//----- nvinfo : EIATTR_KPARAM_INFO
	.align		4
.L_73:
        /*0028*/ 	.byte	0x04, 0x17
        /*002a*/ 	.short	(.L_75 - .L_74)
.L_74:
        /*002c*/ 	.word	0x00000000
        /*0030*/ 	.short	0x0004
        /*0032*/ 	.short	0x001c
        /*0034*/ 	.byte	0x00, 0xf0, 0x11, 0x00


	//----- nvinfo : EIATTR_KPARAM_INFO
	.align		4
.L_75:
        /*0038*/ 	.byte	0x04, 0x17
        /*003a*/ 	.short	(.L_77 - .L_76)
.L_76:
        /*003c*/ 	.word	0x00000000
        /*0040*/ 	.short	0x0003
        /*0042*/ 	.short	0x0018
        /*0044*/ 	.byte	0x00, 0xf0, 0x11, 0x00


	//----- nvinfo : EIATTR_KPARAM_INFO
	.align		4
.L_77:
        /*0048*/ 	.byte	0x04, 0x17
        /*004a*/ 	.short	(.L_79 - .L_78)
.L_78:
        /*004c*/ 	.word	0x00000000
        /*0050*/ 	.short	0x0002
        /*0052*/ 	.short	0x0010
        /*0054*/ 	.byte	0x00, 0xf5, 0x21, 0x00


	//----- nvinfo : EIATTR_KPARAM_INFO
	.align		4
.L_79:
        /*0058*/ 	.byte	0x04, 0x17
        /*005a*/ 	.short	(.L_81 - .L_80)
.L_80:
        /*005c*/ 	.word	0x00000000
        /*0060*/ 	.short	0x0001
        /*0062*/ 	.short	0x0008
        /*0064*/ 	.byte	0x00, 0xf5, 0x21, 0x00


	//----- nvinfo : EIATTR_KPARAM_INFO
	.align		4
.L_81:
        /*0068*/ 	.byte	0x04, 0x17
        /*006a*/ 	.short	(.L_83 - .L_82)
.L_82:
        /*006c*/ 	.word	0x00000000
        /*0070*/ 	.short	0x0000
        /*0072*/ 	.short	0x0000
        /*0074*/ 	.byte	0x00, 0xf5, 0x21, 0x00


	//----- nvinfo : EIATTR_SPARSE_MMA_MASK
	.align		4
.L_83:
        /*0078*/ 	.byte	0x03, 0x50
        /*007a*/ 	.short	0x0000


	//----- nvinfo : EIATTR_MAXREG_COUNT
	.align		4
        /*007c*/ 	.byte	0x03, 0x1b
        /*007e*/ 	.short	0x00ff


	//----- nvinfo : EIATTR_MERCURY_ISA_VERSION
	.align		4
        /*0080*/ 	.byte	0x03, 0x5f
        /*0082*/ 	.short	0x0101


	//----- nvinfo : EIATTR_VRC_CTA_INIT_COUNT
	.align		4
        /*0084*/ 	.byte	0x02, 0x4a
	.zero		1
	.zero		1


	//----- nvinfo : EIATTR_EXIT_INSTR_OFFSETS
	.align		4
        /*0088*/ 	.byte	0x04, 0x1c
        /*008a*/ 	.short	(.L_85 - .L_84)


	//   ....[0]....
.L_84:
        /*008c*/ 	.word	0x00000bc0


	//----- nvinfo : EIATTR_CRS_STACK_SIZE
	.align		4
.L_85:
        /*0090*/ 	.byte	0x04, 0x1e
        /*0092*/ 	.short	(.L_87 - .L_86)
.L_86:
        /*0094*/ 	.word	0x00000000


	//----- nvinfo : EIATTR_CBANK_PARAM_SIZE
	.align		4
.L_87:
        /*0098*/ 	.byte	0x03, 0x19
        /*009a*/ 	.short	0x0028


	//----- nvinfo : EIATTR_PARAM_CBANK
	.align		4
        /*009c*/ 	.byte	0x04, 0x0a
        /*009e*/ 	.short	(.L_89 - .L_88)
	.align		4
.L_88:
        /*00a0*/ 	.word	index@(.nv.constant0._Z27Convolution_y_shared_memoryPcS_Pfiiii)
        /*00a4*/ 	.short	0x0380
        /*00a6*/ 	.short	0x0028


	//----- nvinfo : EIATTR_SW_WAR
	.align		4
.L_89:
        /*00a8*/ 	.byte	0x04, 0x36
        /*00aa*/ 	.short	(.L_91 - .L_90)
.L_90:
        /*00ac*/ 	.word	0x00000008
.L_91:


//--------------------- .nv.info._Z27Convolution_x_shared_memoryPcS_Pfiiii --------------------------
	.section	.nv.info._Z27Convolution_x_shared_memoryPcS_Pfiiii,"",@"SHT_CUDA_INFO"
	.sectionflags	@""
	.align	4


	//----- nvinfo : EIATTR_CUDA_API_VERSION
	.align		4
        /*0000*/ 	.byte	0x04, 0x37
        /*0002*/ 	.short	(.L_93 - .L_92)
.L_92:
        /*0004*/ 	.word	0x00000082


	//----- nvinfo : EIATTR_KPARAM_INFO
	.align		4
.L_93:
        /*0008*/ 	.byte	0x04, 0x17
        /*000a*/ 	.short	(.L_95 - .L_94)
.L_94:
        /*000c*/ 	.word	0x00000000
        /*0010*/ 	.short	0x0006
        /*0012*/ 	.short	0x0024
        /*0014*/ 	.byte	0x00, 0xf0, 0x11, 0x00


	//----- nvinfo : EIATTR_KPARAM_INFO
	.align		4
.L_95:
        /*0018*/ 	.byte	0x04, 0x17
        /*001a*/ 	.short	(.L_97 - .L_96)
.L_96:
        /*001c*/ 	.word	0x00000000
        /*0020*/ 	.short	0x0005
        /*0022*/ 	.short	0x0020
        /*0024*/ 	.byte	0x00, 0xf0, 0x11, 0x00


	//----- nvinfo : EIATTR_KPARAM_INFO
	.align		4
.L_97:
        /*0028*/ 	.byte	0x04, 0x17
        /*002a*/ 	.short	(.L_99 - .L_98)
.L_98:
        /*002c*/ 	.word	0x00000000
        /*0030*/ 	.short	0x0004
        /*0032*/ 	.short	0x001c
        /*0034*/ 	.byte	0x00, 0xf0, 0x11, 0x00


	//----- nvinfo : EIATTR_KPARAM_INFO
	.align		4
.L_99:
        /*0038*/ 	.byte	0x04, 0x17
        /*003a*/ 	.short	(.L_101 - .L_100)
.L_100:
        /*003c*/ 	.word	0x00000000
        /*0040*/ 	.short	0x0003
        /*0042*/ 	.short	0x0018
        /*0044*/ 	.byte	0x00, 0xf0, 0x11, 0x00


	//----- nvinfo : EIATTR_KPARAM_INFO
	.align		4
.L_101:
        /*0048*/ 	.byte	0x04, 0x17
        /*004a*/ 	.short	(.L_103 - .L_102)
.L_102:
        /*004c*/ 	.word	0x00000000
        /*0050*/ 	.short	0x0002
        /*0052*/ 	.short	0x0010
        /*0054*/ 	.byte	0x00, 0xf5, 0x21, 0x00


	//----- nvinfo : EIATTR_KPARAM_INFO
	.align		4
.L_103:
        /*0058*/ 	.byte	0x04, 0x17
        /*005a*/ 	.short	(.L_105 - .L_104)
.L_104:
        /*005c*/ 	.word	0x00000000
        /*0060*/ 	.short	0x0001
        /*0062*/ 	.short	0x0008
        /*0064*/ 	.byte	0x00, 0xf5, 0x21, 0x00


	//----- nvinfo : EIATTR_KPARAM_INFO
	.align		4
.L_105:
        /*0068*/ 	.byte	0x04, 0x17
        /*006a*/ 	.short	(.L_107 - .L_106)
.L_106:
        /*006c*/ 	.word	0x00000000
        /*0070*/ 	.short	0x0000
        /*0072*/ 	.short	0x0000
        /*0074*/ 	.byte	0x00, 0xf5, 0x21, 0x00


	//----- nvinfo : EIATTR_SPARSE_MMA_MASK
	.align		4
.L_107:
        /*0078*/ 	.byte	0x03, 0x50
        /*007a*/ 	.short	0x0000


	//----- nvinfo : EIATTR_MAXREG_COUNT
	.align		4
        /*007c*/ 	.byte	0x03, 0x1b
        /*007e*/ 	.short	0x00ff


	//----- nvinfo : EIATTR_MERCURY_ISA_VERSION
	.align		4
        /*0080*/ 	.byte	0x03, 0x5f
        /*0082*/ 	.short	0x0101


	//----- nvinfo : EIATTR_VRC_CTA_INIT_COUNT
	.align		4
        /*0084*/ 	.byte	0x02, 0x4a
	.zero		1
	.zero		1


	//----- nvinfo : EIATTR_EXIT_INSTR_OFFSETS
	.align		4
        /*0088*/ 	.byte	0x04, 0x1c
        /*008a*/ 	.short	(.L_109 - .L_108)


	//   ....[0]....
.L_108:
        /*008c*/ 	.word	0x00001180


	//----- nvinfo : EIATTR_CRS_STACK_SIZE
	.align		4
.L_109:
        /*0090*/ 	.byte	0x04, 0x1e
        /*0092*/ 	.short	(.L_111 - .L_110)
.L_110:
        /*0094*/ 	.word	0x00000000


	//----- nvinfo : EIATTR_CBANK_PARAM_SIZE
	.align		4
.L_111:
        /*0098*/ 	.byte	0x03, 0x19
        /*009a*/ 	.short	0x0028


	//----- nvinfo : EIATTR_PARAM_CBANK
	.align		4
        /*009c*/ 	.byte	0x04, 0x0a
        /*009e*/ 	.short	(.L_113 - .L_112)
	.align		4
.L_112:
        /*00a0*/ 	.word	index@(.nv.constant0._Z27Convolution_x_shared_memoryPcS_Pfiiii)
        /*00a4*/ 	.short	0x0380
        /*00a6*/ 	.short	0x0028


	//----- nvinfo : EIATTR_SW_WAR
	.align		4
.L_113:
        /*00a8*/ 	.byte	0x04, 0x36
        /*00aa*/ 	.short	(.L_115 - .L_114)
.L_114:
        /*00ac*/ 	.word	0x00000008
.L_115:


//--------------------- .nv.callgraph             --------------------------
	.section	.nv.callgraph,"",@"SHT_CUDA_CALLGRAPH"
	.align	4
	.sectionentsize	8
	.align		4
        /*0000*/ 	.word	0x00000000
	.align		4
        /*0004*/ 	.word	0xffffffff
	.align		4
        /*0008*/ 	.word	0x00000000
	.align		4
        /*000c*/ 	.word	0xfffffffe
	.align		4
        /*0010*/ 	.word	0x00000000
	.align		4
        /*0014*/ 	.word	0xfffffffd
	.align		4
        /*0018*/ 	.word	0x00000000
	.align		4
        /*001c*/ 	.word	0xfffffffc


//--------------------- .text._Z23Convolution_y_on_devicePcS_Pfiiii --------------------------
	.section	.text._Z23Convolution_y_on_devicePcS_Pfiiii,"ax",@progbits
	.align	128
        .global         _Z23Convolution_y_on_devicePcS_Pfiiii
        .type           _Z23Convolution_y_on_devicePcS_Pfiiii,@function
        .size           _Z23Convolution_y_on_devicePcS_Pfiiii,(.L_x_27 - _Z23Convolution_y_on_devicePcS_Pfiiii)
        .other          _Z23Convolution_y_on_devicePcS_Pfiiii,@"STO_CUDA_ENTRY STV_DEFAULT"
_Z23Convolution_y_on_devicePcS_Pfiiii:
.text._Z23Convolution_y_on_devicePcS_Pfiiii:
[----:B------:R-:W-:Y:S01]  /*0000*/  LDC R1, c[0x0][0x37c] ;  /* 0x0000df00ff017b82 */ /* 0x000fe20000000800 */
[----:B------:R-:W0:Y:S01]  /*0010*/  S2R R0, SR_CTAID.Y ;  /* 0x0000000000007919 */ /* 0x000e220000002600 */
[----:B------:R-:W1:Y:S01]  /*0020*/  LDCU UR6, c[0x0][0x3a4] ;  /* 0x00007480ff0677ac */ /* 0x000e620008000800 */
[----:B------:R-:W-:Y:S01]  /*0030*/  HFMA2 R20, -RZ, RZ, 0, 0 ;  /* 0x00000000ff147431 */ /* 0x000fe200000001ff */
[----:B------:R-:W-:Y:S01]  /*0040*/  MOV R36, RZ ;  /* 0x000000ff00247202 */ /* 0x000fe20000000f00 */
[----:B------:R-:W0:Y:S01]  /*0050*/  S2R R3, SR_TID.Y ;  /* 0x0000000000037919 */ /* 0x000e220000002200 */
[----:B------:R-:W0:Y:S01]  /*0060*/  LDCU UR4, c[0x0][0x364] ;  /* 0x00006c80ff0477ac */ /* 0x000e220008000800 */
[----:B------:R-:W-:Y:S01]  /*0070*/  HFMA2 R14, -RZ, RZ, 0, 0 ;  /* 0x00000000ff0e7431 */ /* 0x000fe200000001ff */
[----:B------:R-:W2:Y:S01]  /*0080*/  S2R R10, SR_CTAID.X ;  /* 0x00000000000a7919 */ /* 0x000ea20000002500 */
[----:B------:R-:W2:Y:S01]  /*0090*/  LDCU UR5, c[0x0][0x360] ;  /* 0x00006c00ff0577ac */ /* 0x000ea20008000800 */
[----:B------:R-:W2:Y:S01]  /*00a0*/  S2R R11, SR_TID.X ;  /* 0x00000000000b7919 */ /* 0x000ea20000002100 */
[----:B------:R-:W3:Y:S01]  /*00b0*/  LDCU.64 UR10, c[0x0][0x358] ;  /* 0x00006b00ff0a77ac */ /* 0x000ee20008000a00 */
[----:B-1----:R-:W-:Y:S01]  /*00c0*/  UISETP.GE.AND UP0, UPT, UR6, 0x1, UPT ;  /* 0x000000010600788c */ /* 0x002fe2000bf06270 */
[----:B0-----:R-:W-:-:S02]  /*00d0*/  IMAD R0, R0, UR4, R3 ;  /* 0x0000000400007c24 */ /* 0x001fc4000f8e0203 */
[----:B--2---:R-:W-:-:S06]  /*00e0*/  IMAD R10, R10, UR5, R11 ;  /* 0x000000050a0a7c24 */ /* 0x004fcc000f8e020b */
[----:B---3--:R-:W-:Y:S05]  /*00f0*/  BRA.U !UP0, `(.L_x_0) ;  /* 0x0000000908b47547 */ /* 0x008fea000b800000 */
[----:B------:R-:W0:Y:S01]  /*0100*/  LDC R19, c[0x0][0x398] ;  /* 0x0000e600ff137b82 */ /* 0x000e220000000800 */
[----:B------:R-:W-:Y:S01]  /*0110*/  UISETP.GE.U32.AND UP1, UPT, UR6, 0x4, UPT ;  /* 0x000000040600788c */ /* 0x000fe2000bf26070 */
[----:B------:R-:W-:Y:S01]  /*0120*/  CS2R R20, SRZ ;  /* 0x0000000000147805 */ /* 0x000fe2000001ff00 */
[----:B------:R-:W-:-:S04]  /*0130*/  ULOP3.LUT UR12, UR6, 0x3, URZ, 0xc0, !UPT ;  /* 0x00000003060c7892 */ /* 0x000fc8000f8ec0ff */
[----:B------:R-:W-:Y:S01]  /*0140*/  UISETP.NE.AND UP0, UPT, UR12, URZ, UPT ;  /* 0x000000ff0c00728c */ /* 0x000fe2000bf05270 */
[----:B0-----:R-:W-:Y:S02]  /*0150*/  SHF.R.S32.HI R23, RZ, 0x1f, R19 ;  /* 0x0000001fff177819 */ /* 0x001fe40000011413 */
[----:B------:R-:W-:Y:S08]  /*0160*/  BRA.U !UP1, `(.L_x_1) ;  /* 0x0000000509987547 */ /* 0x000ff0000b800000 */
[----:B------:R-:W0:Y:S01]  /*0170*/  LDC.64 R2, c[0x0][0x388] ;  /* 0x0000e200ff027b82 */ /* 0x000e220000000a00 */
[----:B------:R-:W1:Y:S01]  /*0180*/  LDCU.64 UR8, c[0x0][0x390] ;  /* 0x00007200ff0877ac */ /* 0x000e620008000a00 */
[----:B------:R-:W-:Y:S01]  /*0190*/  IMAD.WIDE.U32 R4, R10, 0x3, RZ ;  /* 0x000000030a047825 */ /* 0x000fe200078e00ff */
[----:B------:R-:W-:-:S03]  /*01a0*/  IADD3 R6, PT, PT, R0, 0x3, RZ ;  /* 0x0000000300067810 */ /* 0x000fc60007ffe0ff */
[----:B------:R-:W-:Y:S01]  /*01b0*/  HFMA2 R36, -RZ, RZ, 0, 0 ;  /* 0x00000000ff247431 */ /* 0x000fe200000001ff */
[C---:B------:R-:W-:Y:S01]  /*01c0*/  IADD3 R12, PT, PT, R0.reuse, 0x1, RZ ;  /* 0x00000001000c7810 */ /* 0x040fe20007ffe0ff */
[----:B------:R-:W-:Y:S01]  /*01d0*/  UMOV UR4, URZ ;  /* 0x000000ff00047c82 */ /* 0x000fe20008000000 */
[----:B------:R-:W-:Y:S01]  /*01e0*/  MOV R29, R4 ;  /* 0x00000004001d7202 */ /* 0x000fe20000000f00 */
[C---:B------:R-:W-:Y:S01]  /*01f0*/  VIADD R4, R0.reuse, 0x2 ;  /* 0x0000000200047836 */ /* 0x040fe20000000000 */
[----:B------:R-:W-:Y:S01]  /*0200*/  IADD3 R27, PT, PT, R5, UR4, RZ ;  /* 0x00000004051b7c10 */ /* 0x000fe2000fffe0ff */
[----:B------:R-:W-:Y:S01]  /*0210*/  IMAD R15, R23, R0, RZ ;  /* 0x00000000170f7224 */ /* 0x000fe200078e02ff */
[----:B------:R-:W-:Y:S01]  /*0220*/  ULOP3.LUT UR7, UR6, 0x7ffffffc, URZ, 0xc0, !UPT ;  /* 0x7ffffffc06077892 */ /* 0x000fe2000f8ec0ff */
[----:B------:R-:W-:Y:S01]  /*0230*/  IMAD.WIDE.U32 R8, R0, R19, RZ ;  /* 0x0000001300087225 */ /* 0x000fe200078e00ff */
[----:B------:R-:W-:-:S03]  /*0240*/  MOV R14, RZ ;  /* 0x000000ff000e7202 */ /* 0x000fc60000000f00 */
[----:B------:R-:W-:Y:S01]  /*0250*/  IMAD R17, R23, R6, RZ ;  /* 0x0000000617117224 */ /* 0x000fe200078e02ff */
[----:B------:R-:W-:Y:S01]  /*0260*/  IADD3 R15, PT, PT, R9, R15, RZ ;  /* 0x0000000f090f7210 */ /* 0x000fe20007ffe0ff */
[C---:B------:R-:W-:Y:S01]  /*0270*/  IMAD R21, R23.reuse, R4, RZ ;  /* 0x0000000417157224 */ /* 0x040fe200078e02ff */
[----:B-1----:R-:W-:Y:S01]  /*0280*/  UIADD3 UR4, UP1, UPT, UR8, 0x8, URZ ;  /* 0x0000000808047890 */ /* 0x002fe2000ff3e0ff */
[----:B------:R-:W-:Y:S01]  /*0290*/  IMAD R25, R23, R12, RZ ;  /* 0x0000000c17197224 */ /* 0x000fe200078e02ff */
[----:B------:R-:W-:Y:S01]  /*02a0*/  UIADD3 UR8, UPT, UPT, -UR7, URZ, URZ ;  /* 0x000000ff07087290 */ /* 0x000fe2000fffe1ff */
[----:B------:R-:W-:Y:S01]  /*02b0*/  IMAD.WIDE.U32 R6, R6, R19, RZ ;  /* 0x0000001306067225 */ /* 0x000fe200078e00ff */
[----:B------:R-:W-:-:S03]  /*02c0*/  UIADD3.X UR5, UPT, UPT, URZ, UR9, URZ, UP1, !UPT ;  /* 0x00000009ff057290 */ /* 0x000fc60008ffe4ff */
[----:B------:R-:W-:Y:S01]  /*02d0*/  IMAD.WIDE.U32 R4, R4, R19, RZ ;  /* 0x0000001304047225 */ /* 0x000fe200078e00ff */
[----:B------:R-:W-:-:S03]  /*02e0*/  IADD3 R17, PT, PT, R7, R17, RZ ;  /* 0x0000001107117210 */ /* 0x000fc60007ffe0ff */
[----:B------:R-:W-:Y:S01]  /*02f0*/  IMAD.WIDE.U32 R12, R12, R19, RZ ;  /* 0x000000130c0c7225 */ /* 0x000fe200078e00ff */
[----:B------:R-:W-:Y:S02]  /*0300*/  IADD3 R16, PT, PT, R5, R21, RZ ;  /* 0x0000001505107210 */ /* 0x000fe40007ffe0ff */
[----:B------:R-:W-:Y:S01]  /*0310*/  MOV R21, UR7 ;  /* 0x0000000700157c02 */ /* 0x000fe20008000f00 */
[----:B0-----:R-:W-:Y:S01]  /*0320*/  IMAD.WIDE.U32 R8, R8, 0x3, R2 ;  /* 0x0000000308087825 */ /* 0x001fe200078e0002 */
[----:B------:R-:W-:-:S03]  /*0330*/  IADD3 R13, PT, PT, R13, R25, RZ ;  /* 0x000000190d0d7210 */ /* 0x000fc60007ffe0ff */
[----:B------:R-:W-:-:S04]  /*0340*/  IMAD.WIDE.U32 R6, R6, 0x3, R2 ;  /* 0x0000000306067825 */ /* 0x000fc800078e0002 */
[----:B------:R-:W-:-:S04]  /*0350*/  IMAD.WIDE.U32 R4, R4, 0x3, R2 ;  /* 0x0000000304047825 */ /* 0x000fc800078e0002 */
[----:B------:R-:W-:Y:S02]  /*0360*/  IMAD R25, R15, 0x3, RZ ;  /* 0x000000030f197824 */ /* 0x000fe400078e02ff */
[----:B------:R-:W-:Y:S01]  /*0370*/  IMAD.WIDE.U32 R2, R12, 0x3, R2 ;  /* 0x000000030c027825 */ /* 0x000fe200078e0002 */
[----:B------:R-:W-:-:S03]  /*0380*/  MOV R12, UR4 ;  /* 0x00000004000c7c02 */ /* 0x000fc60008000f00 */
[----:B------:R-:W-:Y:S02]  /*0390*/  IMAD R17, R17, 0x3, RZ ;  /* 0x0000000311117824 */ /* 0x000fe400078e02ff */
[----:B------:R-:W-:Y:S02]  /*03a0*/  IMAD R15, R16, 0x3, RZ ;  /* 0x00000003100f7824 */ /* 0x000fe400078e02ff */
[----:B------:R-:W-:Y:S01]  /*03b0*/  IMAD R31, R13, 0x3, RZ ;  /* 0x000000030d1f7824 */ /* 0x000fe200078e02ff */
[----:B------:R-:W-:Y:S01]  /*03c0*/  MOV R13, UR5 ;  /* 0x00000005000d7c02 */ /* 0x000fe20008000f00 */
[----:B------:R-:W-:Y:S01]  /*03d0*/  IMAD.IADD R24, R9, 0x1, R25 ;  /* 0x0000000109187824 */ /* 0x000fe200078e0219 */
[----:B------:R-:W-:Y:S01]  /*03e0*/  IADD3 R25, PT, PT, R7, R17, RZ ;  /* 0x0000001107197210 */ /* 0x000fe20007ffe0ff */
[----:B------:R-:W-:Y:S01]  /*03f0*/  IMAD.MOV.U32 R20, RZ, RZ, RZ ;  /* 0x000000ffff147224 */ /* 0x000fe200078e00ff */
[----:B------:R-:W-:Y:S02]  /*0400*/  IADD3 R26, PT, PT, R5, R15, RZ ;  /* 0x0000000f051a7210 */ /* 0x000fe40007ffe0ff */
[----:B------:R-:W-:-:S07]  /*0410*/  IADD3 R18, PT, PT, R3, R31, RZ ;  /* 0x0000001f03127210 */ /* 0x000fce0007ffe0ff */
.L_x_2:
[----:B------:R-:W-:Y:S01]  /*0420*/  IADD3 R30, P0, PT, R29, R8, RZ ;  /* 0x000000081d1e7210 */ /* 0x000fe20007f1e0ff */
[----:B------:R-:W2:Y:S03]  /*0430*/  LDG.E R37, desc[UR10][R12.64+-0x8] ;  /* 0xfffff80a0c257981 */ /* 0x000ea6000c1e1900 */
[----:B------:R-:W-:Y:S01]  /*0440*/  IADD3.X R31, PT, PT, R27, R24, RZ, P0, !PT ;  /* 0x000000181b1f7210 */ /* 0x000fe200007fe4ff */
[----:B------:R-:W3:Y:S04]  /*0450*/  LDG.E R28, desc[UR10][R12.64+-0x4] ;  /* 0xfffffc0a0c1c7981 */ /* 0x000ee8000c1e1900 */
[----:B------:R-:W4:Y:S01]  /*0460*/  LDG.E.U8 R22, desc[UR10][R30.64] ;  /* 0x0000000a1e167981 */ /* 0x000f22000c1e1100 */
[----:B------:R-:W-:-:S03]  /*0470*/  IADD3 R16, P0, PT, R29, R2, RZ ;  /* 0x000000021d107210 */ /* 0x000fc60007f1e0ff */
[----:B------:R-:W5:Y:S01]  /*0480*/  LDG.E.U8 R35, desc[UR10][R30.64+0x1] ;  /* 0x0000010a1e237981 */ /* 0x000f62000c1e1100 */
[----:B------:R-:W-:-:S03]  /*0490*/  IADD3.X R17, PT, PT, R27, R18, RZ, P0, !PT ;  /* 0x000000121b117210 */ /* 0x000fc600007fe4ff */
[----:B------:R5:W3:Y:S04]  /*04a0*/  LDG.E.U8 R15, desc[UR10][R30.64+0x2] ;  /* 0x0000020a1e0f7981 */ /* 0x000ae8000c1e1100 */
[----:B------:R-:W3:Y:S04]  /*04b0*/  LDG.E.U8 R32, desc[UR10][R16.64] ;  /* 0x0000000a10207981 */ /* 0x000ee8000c1e1100 */
[----:B------:R-:W3:Y:S04]  /*04c0*/  LDG.E.U8 R33, desc[UR10][R16.64+0x1] ;  /* 0x0000010a10217981 */ /* 0x000ee8000c1e1100 */
[----:B------:R0:W3:Y:S01]  /*04d0*/  LDG.E.U8 R34, desc[UR10][R16.64+0x2] ;  /* 0x0000020a10227981 */ /* 0x0000e2000c1e1100 */
[----:B----4-:R-:W-:-:S02]  /*04e0*/  I2FP.F32.U32 R22, R22 ;  /* 0x0000001600167245 */ /* 0x010fc40000201000 */
[----:B-----5:R-:W-:-:S03]  /*04f0*/  I2FP.F32.U32 R30, R35 ;  /* 0x00000023001e7245 */ /* 0x020fc60000201000 */
[----:B--2---:R-:W-:Y:S01]  /*0500*/  FFMA R35, R22, R37, R14 ;  /* 0x0000002516237223 */ /* 0x004fe2000000000e */
[----:B------:R-:W-:Y:S02]  /*0510*/  IADD3 R14, P0, PT, R29, R4, RZ ;  /* 0x000000041d0e7210 */ /* 0x000fe40007f1e0ff */
[----:B---3--:R-:W-:-:S03]  /*0520*/  I2FP.F32.U32 R31, R15 ;  /* 0x0000000f001f7245 */ /* 0x008fc60000201000 */
[----:B------:R-:W-:Y:S01]  /*0530*/  IMAD.X R15, R27, 0x1, R26, P0 ;  /* 0x000000011b0f7824 */ /* 0x000fe200000e061a */
[----:B0-----:R-:W-:Y:S01]  /*0540*/  IADD3 R16, P0, PT, R29, R6, RZ ;  /* 0x000000061d107210 */ /* 0x001fe20007f1e0ff */
[C---:B------:R-:W-:Y:S01]  /*0550*/  FFMA R36, R37.reuse, R30, R36 ;  /* 0x0000001e25247223 */ /* 0x040fe20000000024 */
[----:B------:R-:W-:Y:S01]  /*0560*/  I2FP.F32.U32 R32, R32 ;  /* 0x0000002000207245 */ /* 0x000fe20000201000 */
[----:B------:R-:W-:Y:S01]  /*0570*/  FFMA R37, R37, R31, R20 ;  /* 0x0000001f25257223 */ /* 0x000fe20000000014 */
[----:B------:R-:W-:Y:S01]  /*0580*/  I2FP.F32.U32 R33, R33 ;  /* 0x0000002100217245 */ /* 0x000fe20000201000 */
[----:B------:R-:W2:Y:S01]  /*0590*/  LDG.E.U8 R22, desc[UR10][R14.64] ;  /* 0x0000000a0e167981 */ /* 0x000ea2000c1e1100 */
[----:B------:R-:W-:Y:S01]  /*05a0*/  IADD3.X R17, PT, PT, R27, R25, RZ, P0, !PT ;  /* 0x000000191b117210 */ /* 0x000fe200007fe4ff */
[----:B------:R-:W-:Y:S02]  /*05b0*/  FFMA R31, R32, R28, R35 ;  /* 0x0000001c201f7223 */ /* 0x000fe40000000023 */
[----:B------:R-:W3:Y:S01]  /*05c0*/  LDG.E.U8 R20, desc[UR10][R14.64+0x1] ;  /* 0x0000010a0e147981 */ /* 0x000ee2000c1e1100 */
[----:B------:R-:W-:-:S03]  /*05d0*/  FFMA R32, R28, R33, R36 ;  /* 0x000000211c207223 */ /* 0x000fc60000000024 */
[----:B------:R0:W4:Y:S04]  /*05e0*/  LDG.E.U8 R30, desc[UR10][R14.64+0x2] ;  /* 0x0000020a0e1e7981 */ /* 0x000128000c1e1100 */
[----:B------:R-:W5:Y:S04]  /*05f0*/  LDG.E.U8 R35, desc[UR10][R16.64+0x1] ;  /* 0x0000010a10237981 */ /* 0x000f68000c1e1100 */
[----:B------:R-:W5:Y:S01]  /*0600*/  LDG.E.U8 R36, desc[UR10][R16.64+0x2] ;  /* 0x0000020a10247981 */ /* 0x000f62000c1e1100 */
[----:B0-----:R-:W-:-:S03]  /*0610*/  I2FP.F32.U32 R14, R34 ;  /* 0x00000022000e7245 */ /* 0x001fc60000201000 */
[----:B------:R-:W5:Y:S04]  /*0620*/  LDG.E.U8 R34, desc[UR10][R16.64] ;  /* 0x0000000a10227981 */ /* 0x000f68000c1e1100 */
[----:B------:R-:W5:Y:S01]  /*0630*/  LDG.E R33, desc[UR10][R12.64] ;  /* 0x0000000a0c217981 */ /* 0x000f62000c1e1900 */
[----:B------:R-:W-:-:S03]  /*0640*/  FFMA R37, R28, R14, R37 ;  /* 0x0000000e1c257223 */ /* 0x000fc60000000025 */
[----:B------:R0:W5:Y:S01]  /*0650*/  LDG.E R28, desc[UR10][R12.64+0x4] ;  /* 0x0000040a0c1c7981 */ /* 0x000162000c1e1900 */
[----:B------:R-:W-:Y:S02]  /*0660*/  MOV R14, R29 ;  /* 0x0000001d000e7202 */ /* 0x000fe40000000f00 */
[----:B------:R-:W-:Y:S01]  /*0670*/  MOV R15, R27 ;  /* 0x0000001b000f7202 */ /* 0x000fe20000000f00 */
[----:B------:R-:W-:Y:S01]  /*0680*/  IMAD R27, R23, 0xc, RZ ;  /* 0x0000000c171b7824 */ /* 0x000fe200078e02ff */
[----:B------:R-:W-:Y:S01]  /*0690*/  UIADD3 UR8, UPT, UPT, UR8, 0x4, URZ ;  /* 0x0000000408087890 */ /* 0x000fe2000fffe0ff */
[----:B------:R-:W-:-:S03]  /*06a0*/  IMAD.WIDE.U32 R14, R19, 0xc, R14 ;  /* 0x0000000c130e7825 */ /* 0x000fc600078e000e */
[----:B------:R-:W-:Y:S02]  /*06b0*/  UISETP.NE.AND UP1, UPT, UR8, URZ, UPT ;  /* 0x000000ff0800728c */ /* 0x000fe4000bf25270 */
[----:B------:R-:W-:Y:S02]  /*06c0*/  IADD3 R27, PT, PT, R15, R27, RZ ;  /* 0x0000001b0f1b7210 */ /* 0x000fe40007ffe0ff */
[----:B0-----:R-:W-:Y:S02]  /*06d0*/  IADD3 R12, P0, PT, R12, 0x10, RZ ;  /* 0x000000100c0c7810 */ /* 0x001fe40007f1e0ff */
[----:B------:R-:W-:Y:S02]  /*06e0*/  MOV R29, R14 ;  /* 0x0000000e001d7202 */ /* 0x000fe40000000f00 */
[----:B------:R-:W-:Y:S02]  /*06f0*/  IADD3.X R13, PT, PT, RZ, R13, RZ, P0, !PT ;  /* 0x0000000dff0d7210 */ /* 0x000fe400007fe4ff */
[----:B--2---:R-:W-:-:S02]  /*0700*/  I2FP.F32.U32 R22, R22 ;  /* 0x0000001600167245 */ /* 0x004fc40000201000 */
[----:B---3--:R-:W-:Y:S02]  /*0710*/  I2FP.F32.U32 R15, R20 ;  /* 0x00000014000f7245 */ /* 0x008fe40000201000 */
[----:B----4-:R-:W-:Y:S02]  /*0720*/  I2FP.F32.U32 R30, R30 ;  /* 0x0000001e001e7245 */ /* 0x010fe40000201000 */
[----:B-----5:R-:W-:Y:S02]  /*0730*/  I2FP.F32.U32 R35, R35 ;  /* 0x0000002300237245 */ /* 0x020fe40000201000 */
[----:B------:R-:W-:Y:S02]  /*0740*/  I2FP.F32.U32 R20, R36 ;  /* 0x0000002400147245 */ /* 0x000fe40000201000 */
[----:B------:R-:W-:Y:S01]  /*0750*/  I2FP.F32.U32 R34, R34 ;  /* 0x0000002200227245 */ /* 0x000fe20000201000 */
[----:B------:R-:W-:Y:S01]  /*0760*/  FFMA R31, R22, R33, R31 ;  /* 0x00000021161f7223 */ /* 0x000fe2000000001f */
[C---:B------:R-:W-:Y:S01]  /*0770*/  FFMA R15, R33.reuse, R15, R32 ;  /* 0x0000000f210f7223 */ /* 0x040fe20000000020 */
[----:B------:R-:W-:-:S02]  /*0780*/  FFMA R37, R33, R30, R37 ;  /* 0x0000001e21257223 */ /* 0x000fc40000000025 */
[----:B------:R-:W-:Y:S01]  /*0790*/  FFMA R14, R34, R28, R31 ;  /* 0x0000001c220e7223 */ /* 0x000fe2000000001f */
[C---:B------:R-:W-:Y:S01]  /*07a0*/  FFMA R36, R28.reuse, R35, R15 ;  /* 0x000000231c247223 */ /* 0x040fe2000000000f */
[----:B------:R-:W-:Y:S01]  /*07b0*/  FFMA R20, R28, R20, R37 ;  /* 0x000000141c147223 */ /* 0x000fe20000000025 */
[----:B------:R-:W-:Y:S06]  /*07c0*/  BRA.U UP1, `(.L_x_2) ;  /* 0xfffffffd01147547 */ /* 0x000fec000b83ffff */
.L_x_1:
[----:B------:R-:W-:Y:S05]  /*07d0*/  BRA.U !UP0, `(.L_x_0) ;  /* 0x0000000108fc7547 */ /* 0x000fea000b800000 */
[----:B------:R-:W-:Y:S02]  /*07e0*/  UISETP.NE.AND UP0, UPT, UR12, 0x1, UPT ;  /* 0x000000010c00788c */ /* 0x000fe4000bf05270 */
[----:B------:R-:W-:-:S04]  /*07f0*/  ULOP3.LUT UR4, UR6, 0x1, URZ, 0xc0, !UPT ;  /* 0x0000000106047892 */ /* 0x000fc8000f8ec0ff */
[----:B------:R-:W-:-:S03]  /*0800*/  UISETP.NE.U32.AND UP1, UPT, UR4, 0x1, UPT ;  /* 0x000000010400788c */ /* 0x000fc6000bf25070 */
[----:B------:R-:W-:Y:S08]  /*0810*/  BRA.U !UP0, `(.L_x_3) ;  /* 0x0000000108947547 */ /* 0x000ff0000b800000 */
[----:B------:R-:W0:Y:S01]  /*0820*/  LDC.64 R4, c[0x0][0x388] ;  /* 0x0000e200ff047b82 */ /* 0x000e220000000a00 */
[----:B------:R-:W-:Y:S02]  /*0830*/  HFMA2 R11, -RZ, RZ, 0, 0 ;  /* 0x00000000ff0b7431 */ /* 0x000fe400000001ff */
[----:B------:R-:W-:-:S05]  /*0840*/  IMAD.IADD R8, R0, 0x1, R21 ;  /* 0x0000000100087824 */ /* 0x000fca00078e0215 */
[C---:B------:R-:W-:Y:S01]  /*0850*/  IADD3 R12, PT, PT, R8.reuse, 0x1, RZ ;  /* 0x00000001080c7810 */ /* 0x040fe20007ffe0ff */
[----:B------:R-:W1:Y:S01]  /*0860*/  LDC.64 R2, c[0x0][0x390] ;  /* 0x0000e400ff027b82 */ /* 0x000e620000000a00 */
[----:B------:R-:W-:-:S04]  /*0870*/  IMAD.WIDE.U32 R6, R8, R19, R10 ;  /* 0x0000001308067225 */ /* 0x000fc800078e000a */
[----:B------:R-:W-:Y:S02]  /*0880*/  IMAD R13, R8, R23, R7 ;  /* 0x00000017080d7224 */ /* 0x000fe400078e0207 */
[----:B------:R-:W-:-:S04]  /*0890*/  IMAD.WIDE.U32 R8, R12, R19, R10 ;  /* 0x000000130c087225 */ /* 0x000fc800078e000a */
[----:B------:R-:W-:Y:S02]  /*08a0*/  IMAD R13, R13, 0x3, RZ ;  /* 0x000000030d0d7824 */ /* 0x000fe400078e02ff */
[----:B------:R-:W-:Y:S02]  /*08b0*/  IMAD R12, R12, R23, R9 ;  /* 0x000000170c0c7224 */ /* 0x000fe400078e0209 */
[----:B0-----:R-:W-:-:S04]  /*08c0*/  IMAD.WIDE.U32 R6, R6, 0x3, R4 ;  /* 0x0000000306067825 */ /* 0x001fc800078e0004 */
[----:B------:R-:W-:Y:S01]  /*08d0*/  IMAD.WIDE.U32 R4, R8, 0x3, R4 ;  /* 0x0000000308047825 */ /* 0x000fe200078e0004 */
[----:B------:R-:W-:-:S03]  /*08e0*/  IADD3 R7, PT, PT, R7, R13, RZ ;  /* 0x0000000d07077210 */ /* 0x000fc60007ffe0ff */
[----:B------:R-:W-:Y:S02]  /*08f0*/  IMAD R9, R12, 0x3, RZ ;  /* 0x000000030c097824 */ /* 0x000fe400078e02ff */
[----:B-1----:R-:W-:Y:S01]  /*0900*/  IMAD.WIDE.U32 R2, R21, 0x4, R2 ;  /* 0x0000000415027825 */ /* 0x002fe200078e0002 */
[----:B------:R-:W2:Y:S02]  /*0910*/  LDG.E.U8 R8, desc[UR10][R6.64] ;  /* 0x0000000a06087981 */ /* 0x000ea4000c1e1100 */
[----:B------:R-:W-:Y:S02]  /*0920*/  IADD3 R5, PT, PT, R5, R9, RZ ;  /* 0x0000000905057210 */ /* 0x000fe40007ffe0ff */
[----:B------:R-:W3:Y:S04]  /*0930*/  LDG.E.U8 R12, desc[UR10][R6.64+0x1] ;  /* 0x0000010a060c7981 */ /* 0x000ee8000c1e1100 */
[----:B------:R-:W4:Y:S04]  /*0940*/  LDG.E.U8 R15, desc[UR10][R6.64+0x2] ;  /* 0x0000020a060f7981 */ /* 0x000f28000c1e1100 */
[----:B------:R-:W5:Y:S04]  /*0950*/  LDG.E.U8 R16, desc[UR10][R4.64] ;  /* 0x0000000a04107981 */ /* 0x000f68000c1e1100 */
[----:B------:R-:W5:Y:S04]  /*0960*/  LDG.E.U8 R18, desc[UR10][R4.64+0x1] ;  /* 0x0000010a04127981 */ /* 0x000f68000c1e1100 */
[----:B------:R-:W5:Y:S04]  /*0970*/  LDG.E.U8 R22, desc[UR10][R4.64+0x2] ;  /* 0x0000020a04167981 */ /* 0x000f68000c1e1100 */
[----:B------:R-:W5:Y:S04]  /*0980*/  LDG.E R13, desc[UR10][R2.64] ;  /* 0x0000000a020d7981 */ /* 0x000f68000c1e1900 */
[----:B------:R-:W5:Y:S01]  /*0990*/  LDG.E R17, desc[UR10][R2.64+0x4] ;  /* 0x0000040a02117981 */ /* 0x000f62000c1e1900 */
[----:B------:R-:W-:-:S02]  /*09a0*/  IADD3 R21, PT, PT, R21, 0x2, RZ ;  /* 0x0000000215157810 */ /* 0x000fc40007ffe0ff */
[----:B--2---:R-:W-:Y:S02]  /*09b0*/  I2FP.F32.U32 R9, R8 ;  /* 0x0000000800097245 */ /* 0x004fe40000201000 */
        /* <DEDUP_REMOVED lines=10> */
[----:B------:R-:W-:-:S07]  /*0a60*/  FFMA R20, R17, R22, R15 ;  /* 0x0000001611147223 */ /* 0x000fce000000000f */
.L_x_3:
[----:B------:R-:W-:Y:S05]  /*0a70*/  BRA.U UP1, `(.L_x_0) ;  /* 0x0000000101547547 */ /* 0x000fea000b800000 */
[----:B------:R-:W0:Y:S01]  /*0a80*/  LDC.64 R4, c[0x0][0x388] ;  /* 0x0000e200ff047b82 */ /* 0x000e220000000a00 */
[----:B------:R-:W-:Y:S01]  /*0a90*/  IADD3 R8, PT, PT, R0, R21, RZ ;  /* 0x0000001500087210 */ /* 0x000fe20007ffe0ff */
[----:B------:R-:W-:Y:S01]  /*0aa0*/  IMAD.MOV.U32 R2, RZ, RZ, R10 ;  /* 0x000000ffff027224 */ /* 0x000fe200078e000a */
[----:B------:R-:W-:-:S05]  /*0ab0*/  MOV R3, RZ ;  /* 0x000000ff00037202 */ /* 0x000fca0000000f00 */
[----:B------:R-:W1:Y:S01]  /*0ac0*/  LDC.64 R6, c[0x0][0x390] ;  /* 0x0000e400ff067b82 */ /* 0x000e620000000a00 */
[----:B------:R-:W-:-:S04]  /*0ad0*/  IMAD.WIDE.U32 R2, R8, R19, R2 ;  /* 0x0000001308027225 */ /* 0x000fc800078e0002 */
[----:B------:R-:W-:Y:S02]  /*0ae0*/  IMAD R8, R8, R23, R3 ;  /* 0x0000001708087224 */ /* 0x000fe400078e0203 */
[----:B0-----:R-:W-:-:S04]  /*0af0*/  IMAD.WIDE.U32 R2, R2, 0x3, R4 ;  /* 0x0000000302027825 */ /* 0x001fc800078e0004 */
[----:B------:R-:W-:-:S05]  /*0b00*/  IMAD R5, R8, 0x3, RZ ;  /* 0x0000000308057824 */ /* 0x000fca00078e02ff */
[----:B------:R-:W-:Y:S01]  /*0b10*/  IADD3 R3, PT, PT, R3, R5, RZ ;  /* 0x0000000503037210 */ /* 0x000fe20007ffe0ff */
[----:B-1----:R-:W-:-:S04]  /*0b20*/  IMAD.WIDE.U32 R4, R21, 0x4, R6 ;  /* 0x0000000415047825 */ /* 0x002fc800078e0006 */
[----:B------:R-:W2:Y:S04]  /*0b30*/  LDG.E.U8 R6, desc[UR10][R2.64] ;  /* 0x0000000a02067981 */ /* 0x000ea8000c1e1100 */
[----:B------:R-:W3:Y:S04]  /*0b40*/  LDG.E.U8 R8, desc[UR10][R2.64+0x1] ;  /* 0x0000010a02087981 */ /* 0x000ee8000c1e1100 */
[----:B------:R-:W4:Y:S04]  /*0b50*/  LDG.E.U8 R9, desc[UR10][R2.64+0x2] ;  /* 0x0000020a02097981 */ /* 0x000f28000c1e1100 */
[----:B------:R-:W5:Y:S01]  /*0b60*/  LDG.E R5, desc[UR10][R4.64] ;  /* 0x0000000a04057981 */ /* 0x000f62000c1e1900 */
[----:B--2---:R-:W-:-:S02]  /*0b70*/  I2FP.F32.U32 R7, R6 ;  /* 0x0000000600077245 */ /* 0x004fc40000201000 */
[----:B---3--:R-:W-:Y:S02]  /*0b80*/  I2FP.F32.U32 R8, R8 ;  /* 0x0000000800087245 */ /* 0x008fe40000201000 */
[----:B----4-:R-:W-:Y:S01]  /*0b90*/  I2FP.F32.U32 R9, R9 ;  /* 0x0000000900097245 */ /* 0x010fe20000201000 */
[----:B-----5:R-:W-:Y:S02]  /*0ba0*/  FFMA R14, R7, R5, R14 ;  /* 0x00000005070e7223 */ /* 0x020fe4000000000e */
[C---:B------:R-:W-:Y:S02]  /*0bb0*/  FFMA R36, R5.reuse, R8, R36 ;  /* 0x0000000805247223 */ /* 0x040fe40000000024 */
[----:B------:R-:W-:-:S07]  /*0bc0*/  FFMA R20, R5, R9, R20 ;  /* 0x0000000905147223 */ /* 0x000fce0000000014 */
.L_x_0:
[----:B------:R-:W0:Y:S01]  /*0bd0*/  LDCU UR5, c[0x0][0x3a0] ;  /* 0x00007400ff0577ac */ /* 0x000e220008000800 */
[----:B------:R-:W1:Y:S01]  /*0be0*/  LDC.64 R4, c[0x0][0x380] ;  /* 0x0000e000ff047b82 */ /* 0x000e620000000a00 */
[----:B------:R-:W-:Y:S01]  /*0bf0*/  MOV R2, R10 ;  /* 0x0000000a00027202 */ /* 0x000fe20000000f00 */
[----:B------:R-:W2:Y:S01]  /*0c00*/  F2I.U32.TRUNC.NTZ R7, R14 ;  /* 0x0000000e00077305 */ /* 0x000ea2000020f000 */
[----:B------:R-:W-:-:S07]  /*0c10*/  MOV R3, RZ ;  /* 0x000000ff00037202 */ /* 0x000fce0000000f00 */
[----:B------:R-:W3:Y:S01]  /*0c20*/  F2I.U32.TRUNC.NTZ R9, R36 ;  /* 0x0000002400097305 */ /* 0x000ee2000020f000 */
[----:B0-----:R-:W-:Y:S02]  /*0c30*/  USHF.R.S32.HI UR4, URZ, 0x1f, UR5 ;  /* 0x0000001fff047899 */ /* 0x001fe40008011405 */
[----:B------:R-:W-:-:S04]  /*0c40*/  IMAD.WIDE.U32 R2, R0, UR5, R2 ;  /* 0x0000000500027c25 */ /* 0x000fc8000f8e0002 */
[----:B------:R-:W-:-:S05]  /*0c50*/  IMAD R11, R0, UR4, RZ ;  /* 0x00000004000b7c24 */ /* 0x000fca000f8e02ff */
[----:B------:R-:W-:Y:S01]  /*0c60*/  IADD3 R0, PT, PT, R3, R11, RZ ;  /* 0x0000000b03007210 */ /* 0x000fe20007ffe0ff */
[----:B-1----:R-:W-:Y:S01]  /*0c70*/  IMAD.WIDE.U32 R2, R2, 0x3, R4 ;  /* 0x0000000302027825 */ /* 0x002fe200078e0004 */
[----:B------:R-:W0:Y:S03]  /*0c80*/  F2I.U32.TRUNC.NTZ R11, R20 ;  /* 0x00000014000b7305 */ /* 0x000e26000020f000 */
[----:B------:R-:W-:-:S05]  /*0c90*/  IMAD R5, R0, 0x3, RZ ;  /* 0x0000000300057824 */ /* 0x000fca00078e02ff */
[----:B------:R-:W-:-:S05]  /*0ca0*/  IADD3 R3, PT, PT, R3, R5, RZ ;  /* 0x0000000503037210 */ /* 0x000fca0007ffe0ff */
[----:B--2---:R-:W-:Y:S04]  /*0cb0*/  STG.E.U8 desc[UR10][R2.64], R7 ;  /* 0x0000000702007986 */ /* 0x004fe8000c10110a */
[----:B---3--:R-:W-:Y:S04]  /*0cc0*/  STG.E.U8 desc[UR10][R2.64+0x1], R9 ;  /* 0x0000010902007986 */ /* 0x008fe8000c10110a */
[----:B0-----:R-:W-:Y:S01]  /*0cd0*/  STG.E.U8 desc[UR10][R2.64+0x2], R11 ;  /* 0x0000020b02007986 */ /* 0x001fe2000c10110a */
[----:B------:R-:W-:Y:S05]  /*0ce0*/  EXIT ;  /* 0x000000000000794d */ /* 0x000fea0003800000 */
.L_x_4:
[----:B------:R-:W-:-:S00]  /*0cf0*/  BRA `(.L_x_4) ;  /* 0xfffffffc00fc7947 */ /* 0x000fc0000383ffff */
[----:B------:R-:W-:-:S00]  /*0d00*/  NOP ;  /* 0x0000000000007918 */ /* 0x000fc00000000000 */
[----:B------:R-:W-:-:S00]  /*0d10*/  NOP ;  /* 0x0000000000007918 */ /* 0x000fc00000000000 */
[----:B------:R-:W-:-:S00]  /*0d20*/  NOP ;  /* 0x0000000000007918 */ /* 0x000fc00000000000 */
[----:B------:R-:W-:-:S00]  /*0d30*/  NOP ;  /* 0x0000000000007918 */ /* 0x000fc00000000000 */
[----:B------:R-:W-:-:S00]  /*0d40*/  NOP ;  /* 0x0000000000007918 */ /* 0x000fc00000000000 */
[----:B------:R-:W-:-:S00]  /*0d50*/  NOP ;  /* 0x0000000000007918 */ /* 0x000fc00000000000 */
[----:B------:R-:W-:-:S00]  /*0d60*/  NOP ;  /* 0x0000000000007918 */ /* 0x000fc00000000000 */
[----:B------:R-:W-:-:S00]  /*0d70*/  NOP ;  /* 0x0000000000007918 */ /* 0x000fc00000000000 */
.L_x_27:


//--------------------- .text._Z23Convolution_x_on_devicePcS_Pfiiii --------------------------
	.section	.text._Z23Convolution_x_on_devicePcS_Pfiiii,"ax",@progbits
	.align	128
        .global         _Z23Convolution_x_on_devicePcS_Pfiiii
        .type           _Z23Convolution_x_on_devicePcS_Pfiiii,@function
        .size           _Z23Convolution_x_on_devicePcS_Pfiiii,(.L_x_28 - _Z23Convolution_x_on_devicePcS_Pfiiii)
        .other          _Z23Convolution_x_on_devicePcS_Pfiiii,@"STO_CUDA_ENTRY STV_DEFAULT"
_Z23Convolution_x_on_devicePcS_Pfiiii:
.text._Z23Convolution_x_on_devicePcS_Pfiiii:
[----:B------:R-:W-:Y:S01]  /*0000*/  LDC R1, c[0x0][0x37c] ;  /* 0x0000df00ff017b82 */ /* 0x000fe20000000800 */
[----:B------:R-:W0:Y:S01]  /*0010*/  S2R R11, SR_CTAID.Y ;  /* 0x00000000000b7919 */ /* 0x000e220000002600 */
[----:B------:R-:W1:Y:S01]  /*0020*/  LDCU UR6, c[0x0][0x3a4] ;  /* 0x00007480ff0677ac */ /* 0x000e620008000800 */
[----:B------:R-:W-:Y:S01]  /*0030*/  HFMA2 R22, -RZ, RZ, 0, 0 ;  /* 0x00000000ff167431 */ /* 0x000fe200000001ff */
[----:B------:R-:W-:Y:S01]  /*0040*/  CS2R R20, SRZ ;  /* 0x0000000000147805 */ /* 0x000fe2000001ff00 */
[----:B------:R-:W0:Y:S01]  /*0050*/  S2R R0, SR_TID.Y ;  /* 0x0000000000007919 */ /* 0x000e220000002200 */
[----:B------:R-:W0:Y:S01]  /*0060*/  LDCU UR4, c[0x0][0x364] ;  /* 0x00006c80ff0477ac */ /* 0x000e220008000800 */
        /* <DEDUP_REMOVED lines=8> */
[----:B------:R-:W0:Y:S01]  /*00f0*/  LDCU UR5, c[0x0][0x398] ;  /* 0x00007300ff0577ac */ /* 0x000e220008000800 */
[----:B------:R-:W-:Y:S01]  /*0100*/  MOV R3, RZ ;  /* 0x000000ff00037202 */ /* 0x000fe20000000f00 */
[----:B------:R-:W-:Y:S01]  /*0110*/  IMAD.MOV.U32 R13, RZ, RZ, RZ ;  /* 0x000000ffff0d7224 */ /* 0x000fe200078e00ff */
[----:B------:R-:W-:Y:S01]  /*0120*/  MOV R20, RZ ;  /* 0x000000ff00147202 */ /* 0x000fe20000000f00 */
[----:B------:R-:W-:Y:S02]  /*0130*/  UISETP.GE.U32.AND UP1, UPT, UR6, 0x4, UPT ;  /* 0x000000040600788c */ /* 0x000fe4000bf26070 */
[----:B------:R-:W-:-:S04]  /*0140*/  ULOP3.LUT UR7, UR6, 0x3, URZ, 0xc0, !UPT ;  /* 0x0000000306077892 */ /* 0x000fc8000f8ec0ff */
[----:B------:R-:W-:Y:S02]  /*0150*/  UISETP.NE.AND UP0, UPT, UR7, URZ, UPT ;  /* 0x000000ff0700728c */ /* 0x000fe4000bf05270 */
[----:B0-----:R-:W-:Y:S02]  /*0160*/  USHF.R.S32.HI UR4, URZ, 0x1f, UR5 ;  /* 0x0000001fff047899 */ /* 0x001fe40008011405 */
[----:B------:R-:W-:-:S04]  /*0170*/  IMAD.WIDE.U32 R6, R11, UR5, R2 ;  /* 0x000000050b067c25 */ /* 0x000fc8000f8e0002 */
[----:B------:R-:W-:-:S05]  /*0180*/  IMAD R5, R11, UR4, RZ ;  /* 0x000000040b057c24 */ /* 0x000fca000f8e02ff */
[----:B------:R-:W-:Y:S01]  /*0190*/  IADD3 R0, PT, PT, R7, R5, RZ ;  /* 0x0000000507007210 */ /* 0x000fe20007ffe0ff */
[----:B------:R-:W-:Y:S06]  /*01a0*/  BRA.U !UP1, `(.L_x_6) ;  /* 0x0000000109fc7547 */ /* 0x000fec000b800000 */
[----:B------:R-:W0:Y:S01]  /*01b0*/  LDC.64 R4, c[0x0][0x388] ;  /* 0x0000e200ff047b82 */ /* 0x000e220000000a00 */
[----:B------:R-:W1:Y:S01]  /*01c0*/  LDCU.64 UR4, c[0x0][0x390] ;  /* 0x00007200ff0477ac */ /* 0x000e620008000a00 */
[----:B------:R-:W-:Y:S01]  /*01d0*/  IMAD R9, R0, 0x3, RZ ;  /* 0x0000000300097824 */ /* 0x000fe200078e02ff */
[----:B------:R-:W-:Y:S02]  /*01e0*/  CS2R R20, SRZ ;  /* 0x0000000000147805 */ /* 0x000fe4000001ff00 */
[----:B------:R-:W-:Y:S01]  /*01f0*/  MOV R22, RZ ;  /* 0x000000ff00167202 */ /* 0x000fe20000000f00 */
[----:B------:R-:W-:-:S04]  /*0200*/  ULOP3.LUT UR8, UR6, 0x7ffffffc, URZ, 0xc0, !UPT ;  /* 0x7ffffffc06087892 */ /* 0x000fc8000f8ec0ff */
[----:B------:R-:W-:Y:S02]  /*0210*/  UIADD3 UR9, UPT, UPT, -UR8, URZ, URZ ;  /* 0x000000ff08097290 */ /* 0x000fe4000fffe1ff */
[----:B------:R-:W-:Y:S01]  /*0220*/  MOV R13, UR8 ;  /* 0x00000008000d7c02 */ /* 0x000fe20008000f00 */
[----:B-1----:R-:W-:-:S04]  /*0230*/  UIADD3 UR4, UP1, UPT, UR4, 0x8, URZ ;  /* 0x0000000804047890 */ /* 0x002fc8000ff3e0ff */
[----:B------:R-:W-:Y:S01]  /*0240*/  UIADD3.X UR5, UPT, UPT, URZ, UR5, URZ, UP1, !UPT ;  /* 0x00000005ff057290 */ /* 0x000fe20008ffe4ff */
[----:B0-----:R-:W-:-:S04]  /*0250*/  IMAD.WIDE.U32 R4, R6, 0x3, R4 ;  /* 0x0000000306047825 */ /* 0x001fc800078e0004 */
[----:B------:R-:W-:Y:S01]  /*0260*/  IMAD.U32 R8, RZ, RZ, UR4 ;  /* 0x00000004ff087e24 */ /* 0x000fe2000f8e00ff */
[----:B------:R-:W-:-:S05]  /*0270*/  IADD3 R17, P0, PT, R4, 0x5, RZ ;  /* 0x0000000504117810 */ /* 0x000fca0007f1e0ff */
[----:B------:R-:W-:Y:S01]  /*0280*/  IMAD.X R5, R5, 0x1, R9, P0 ;  /* 0x0000000105057824 */ /* 0x000fe200000e0609 */
[----:B------:R-:W-:-:S07]  /*0290*/  MOV R9, UR5 ;  /* 0x0000000500097c02 */ /* 0x000fce0008000f00 */
.L_x_7:
[----:B------:R-:W-:Y:S01]  /*02a0*/  MOV R4, R17 ;  /* 0x0000001100047202 */ /* 0x000fe20000000f00 */
[----:B------:R-:W2:Y:S04]  /*02b0*/  LDG.E R24, desc[UR10][R8.64+-0x8] ;  /* 0xfffff80a08187981 */ /* 0x000ea8000c1e1900 */
[----:B------:R-:W3:Y:S04]  /*02c0*/  LDG.E.U8 R23, desc[UR10][R4.64+-0x4] ;  /* 0xfffffc0a04177981 */ /* 0x000ee8000c1e1100 */
[----:B------:R-:W4:Y:S04]  /*02d0*/  LDG.E.U8 R14, desc[UR10][R4.64+-0x5] ;  /* 0xfffffb0a040e7981 */ /* 0x000f28000c1e1100 */
[----:B------:R-:W5:Y:S04]  /*02e0*/  LDG.E.U8 R26, desc[UR10][R4.64+-0x3] ;  /* 0xfffffd0a041a7981 */ /* 0x000f68000c1e1100 */
[----:B------:R-:W5:Y:S04]  /*02f0*/  LDG.E.U8 R18, desc[UR10][R4.64+-0x2] ;  /* 0xfffffe0a04127981 */ /* 0x000f68000c1e1100 */
[----:B------:R-:W5:Y:S04]  /*0300*/  LDG.E.U8 R19, desc[UR10][R4.64+-0x1] ;  /* 0xffffff0a04137981 */ /* 0x000f68000c1e1100 */
[----:B------:R-:W5:Y:S04]  /*0310*/  LDG.E R12, desc[UR10][R8.64+-0x4] ;  /* 0xfffffc0a080c7981 */ /* 0x000f68000c1e1900 */
[----:B------:R-:W5:Y:S04]  /*0320*/  LDG.E.U8 R17, desc[UR10][R4.64] ;  /* 0x0000000a04117981 */ /* 0x000f68000c1e1100 */
[----:B------:R-:W5:Y:S04]  /*0330*/  LDG.E.U8 R10, desc[UR10][R4.64+0x1] ;  /* 0x0000010a040a7981 */ /* 0x000f68000c1e1100 */
[----:B------:R-:W5:Y:S04]  /*0340*/  LDG.E.U8 R15, desc[UR10][R4.64+0x2] ;  /* 0x0000020a040f7981 */ /* 0x000f68000c1e1100 */
[----:B------:R-:W5:Y:S01]  /*0350*/  LDG.E.U8 R16, desc[UR10][R4.64+0x3] ;  /* 0x0000030a04107981 */ /* 0x000f62000c1e1100 */
[----:B---3--:R-:W-:-:S02]  /*0360*/  I2FP.F32.U32 R23, R23 ;  /* 0x0000001700177245 */ /* 0x008fc40000201000 */
[----:B----4-:R-:W-:-:S03]  /*0370*/  I2FP.F32.U32 R25, R14 ;  /* 0x0000000e00197245 */ /* 0x010fc60000201000 */
[C---:B--2---:R-:W-:Y:S01]  /*0380*/  FFMA R27, R24.reuse, R23, R21 ;  /* 0x00000017181b7223 */ /* 0x044fe20000000015 */
[----:B------:R-:W2:Y:S01]  /*0390*/  LDG.E R14, desc[UR10][R8.64] ;  /* 0x0000000a080e7981 */ /* 0x000ea2000c1e1900 */
[----:B-----5:R-:W-:Y:S01]  /*03a0*/  I2FP.F32.U32 R29, R26 ;  /* 0x0000001a001d7245 */ /* 0x020fe20000201000 */
[----:B------:R-:W-:Y:S02]  /*03b0*/  FFMA R25, R25, R24, R22 ;  /* 0x0000001819197223 */ /* 0x000fe40000000016 */
[----:B------:R-:W3:Y:S04]  /*03c0*/  LDG.E.U8 R21, desc[UR10][R4.64+0x4] ;  /* 0x0000040a04157981 */ /* 0x000ee8000c1e1100 */
[----:B------:R-:W4:Y:S01]  /*03d0*/  LDG.E.U8 R22, desc[UR10][R4.64+0x5] ;  /* 0x0000050a04167981 */ /* 0x000f22000c1e1100 */
[----:B------:R-:W-:-:S03]  /*03e0*/  FFMA R29, R24, R29, R20 ;  /* 0x0000001d181d7223 */ /* 0x000fc60000000014 */
[----:B------:R0:W5:Y:S04]  /*03f0*/  LDG.E.U8 R23, desc[UR10][R4.64+0x6] ;  /* 0x0000060a04177981 */ /* 0x000168000c1e1100 */
[----:B------:R1:W5:Y:S01]  /*0400*/  LDG.E R20, desc[UR10][R8.64+0x4] ;  /* 0x0000040a08147981 */ /* 0x000362000c1e1900 */
[----:B------:R-:W-:Y:S01]  /*0410*/  I2FP.F32.U32 R18, R18 ;  /* 0x0000001200127245 */ /* 0x000fe20000201000 */
[----:B------:R-:W-:Y:S01]  /*0420*/  UIADD3 UR9, UPT, UPT, UR9, 0x4, URZ ;  /* 0x0000000409097890 */ /* 0x000fe2000fffe0ff */
[----:B------:R-:W-:-:S03]  /*0430*/  I2FP.F32.U32 R19, R19 ;  /* 0x0000001300137245 */ /* 0x000fc60000201000 */
[----:B------:R-:W-:Y:S01]  /*0440*/  FFMA R25, R18, R12, R25 ;  /* 0x0000000c12197223 */ /* 0x000fe20000000019 */
[----:B------:R-:W-:Y:S01]  /*0450*/  I2FP.F32.U32 R18, R17 ;  /* 0x0000001100127245 */ /* 0x000fe20000201000 */
[----:B------:R-:W-:Y:S01]  /*0460*/  UISETP.NE.AND UP1, UPT, UR9, URZ, UPT ;  /* 0x000000ff0900728c */ /* 0x000fe2000bf25270 */
[----:B------:R-:W-:Y:S01]  /*0470*/  I2FP.F32.U32 R10, R10 ;  /* 0x0000000a000a7245 */ /* 0x000fe20000201000 */
[----:B------:R-:W-:Y:S01]  /*0480*/  FFMA R27, R12, R19, R27 ;  /* 0x000000130c1b7223 */ /* 0x000fe2000000001b */
[----:B------:R-:W-:Y:S02]  /*0490*/  IADD3 R17, P0, PT, R4, 0xc, RZ ;  /* 0x0000000c04117810 */ /* 0x000fe40007f1e0ff */
[----:B------:R-:W-:Y:S01]  /*04a0*/  I2FP.F32.U32 R15, R15 ;  /* 0x0000000f000f7245 */ /* 0x000fe20000201000 */
[----:B------:R-:W-:Y:S01]  /*04b0*/  FFMA R29, R12, R18, R29 ;  /* 0x000000120c1d7223 */ /* 0x000fe2000000001d */
[----:B------:R-:W-:Y:S01]  /*04c0*/  I2FP.F32.U32 R16, R16 ;  /* 0x0000001000107245 */ /* 0x000fe20000201000 */
[----:B0-----:R-:W-:Y:S01]  /*04d0*/  IMAD.X R5, RZ, RZ, R5, P0 ;  /* 0x000000ffff057224 */ /* 0x001fe200000e0605 */
[----:B-1----:R-:W-:-:S04]  /*04e0*/  IADD3 R8, P0, PT, R8, 0x10, RZ ;  /* 0x0000001008087810 */ /* 0x002fc80007f1e0ff */
[----:B------:R-:W-:Y:S01]  /*04f0*/  IADD3.X R9, PT, PT, RZ, R9, RZ, P0, !PT ;  /* 0x00000009ff097210 */ /* 0x000fe200007fe4ff */
[----:B--2---:R-:W-:Y:S01]  /*0500*/  FFMA R25, R10, R14, R25 ;  /* 0x0000000e0a197223 */ /* 0x004fe20000000019 */
[C---:B------:R-:W-:Y:S01]  /*0510*/  FFMA R15, R14.reuse, R15, R27 ;  /* 0x0000000f0e0f7223 */ /* 0x040fe2000000001b */
[----:B---3--:R-:W-:Y:S01]  /*0520*/  I2FP.F32.U32 R4, R21 ;  /* 0x0000001500047245 */ /* 0x008fe20000201000 */
[----:B------:R-:W-:Y:S01]  /*0530*/  FFMA R29, R14, R16, R29 ;  /* 0x000000100e1d7223 */ /* 0x000fe2000000001d */
[----:B----4-:R-:W-:Y:S02]  /*0540*/  I2FP.F32.U32 R21, R22 ;  /* 0x0000001600157245 */ /* 0x010fe40000201000 */
[----:B-----5:R-:W-:Y:S01]  /*0550*/  I2FP.F32.U32 R10, R23 ;  /* 0x00000017000a7245 */ /* 0x020fe20000201000 */
[----:B------:R-:W-:Y:S02]  /*0560*/  FFMA R22, R4, R20, R25 ;  /* 0x0000001404167223 */ /* 0x000fe40000000019 */
[----:B------:R-:W-:-:S02]  /*0570*/  FFMA R21, R20, R21, R15 ;  /* 0x0000001514157223 */ /* 0x000fc4000000000f */
[----:B------:R-:W-:Y:S01]  /*0580*/  FFMA R20, R20, R10, R29 ;  /* 0x0000000a14147223 */ /* 0x000fe2000000001d */
[----:B------:R-:W-:Y:S06]  /*0590*/  BRA.U UP1, `(.L_x_7) ;  /* 0xfffffffd01407547 */ /* 0x000fec000b83ffff */
.L_x_6:
[----:B------:R-:W-:Y:S05]  /*05a0*/  BRA.U !UP0, `(.L_x_5) ;  /* 0x0000000108d07547 */ /* 0x000fea000b800000 */
[----:B------:R-:W-:Y:S02]  /*05b0*/  UISETP.NE.AND UP0, UPT, UR7, 0x1, UPT ;  /* 0x000000010700788c */ /* 0x000fe4000bf05270 */
[----:B------:R-:W-:-:S04]  /*05c0*/  ULOP3.LUT UR4, UR6, 0x1, URZ, 0xc0, !UPT ;  /* 0x0000000106047892 */ /* 0x000fc8000f8ec0ff */
[----:B------:R-:W-:-:S03]  /*05d0*/  UISETP.NE.U32.AND UP1, UPT, UR4, 0x1, UPT ;  /* 0x000000010400788c */ /* 0x000fc6000bf25070 */
[----:B------:R-:W-:Y:S08]  /*05e0*/  BRA.U !UP0, `(.L_x_8) ;  /* 0x0000000108747547 */ /* 0x000ff0000b800000 */
[----:B------:R-:W0:Y:S01]  /*05f0*/  LDC.64 R8, c[0x0][0x388] ;  /* 0x0000e200ff087b82 */ /* 0x000e220000000a00 */
[----:B------:R-:W-:-:S04]  /*0600*/  IADD3 R15, P0, PT, R13, R6, RZ ;  /* 0x000000060d0f7210 */ /* 0x000fc80007f1e0ff */
[----:B------:R-:W-:-:S03]  /*0610*/  IADD3.X R10, PT, PT, RZ, R0, RZ, P0, !PT ;  /* 0x00000000ff0a7210 */ /* 0x000fc600007fe4ff */
[----:B------:R-:W1:Y:S01]  /*0620*/  LDC.64 R4, c[0x0][0x390] ;  /* 0x0000e400ff047b82 */ /* 0x000e620000000a00 */
[----:B0-----:R-:W-:-:S04]  /*0630*/  IMAD.WIDE.U32 R8, R15, 0x3, R8 ;  /* 0x000000030f087825 */ /* 0x001fc800078e0008 */
[----:B------:R-:W-:-:S04]  /*0640*/  IMAD R15, R10, 0x3, RZ ;  /* 0x000000030a0f7824 */ /* 0x000fc800078e02ff */
[----:B------:R-:W-:Y:S02]  /*0650*/  IMAD.IADD R9, R9, 0x1, R15 ;  /* 0x0000000109097824 */ /* 0x000fe400078e020f */
[----:B-1----:R-:W-:-:S03]  /*0660*/  IMAD.WIDE.U32 R4, R13, 0x4, R4 ;  /* 0x000000040d047825 */ /* 0x002fc600078e0004 */
[----:B------:R-:W2:Y:S04]  /*0670*/  LDG.E.U8 R10, desc[UR10][R8.64] ;  /* 0x0000000a080a7981 */ /* 0x000ea8000c1e1100 */
        /* <DEDUP_REMOVED lines=20> */
.L_x_8:
[----:B------:R-:W-:Y:S05]  /*07c0*/  BRA.U UP1, `(.L_x_5) ;  /* 0x0000000101487547 */ /* 0x000fea000b800000 */
        /* <DEDUP_REMOVED lines=18> */
.L_x_5:
[----:B------:R-:W0:Y:S01]  /*08f0*/  LDCU UR5, c[0x0][0x3a0] ;  /* 0x00007400ff0577ac */ /* 0x000e220008000800 */
[----:B------:R-:W1:Y:S01]  /*0900*/  LDC.64 R4, c[0x0][0x380] ;  /* 0x0000e000ff047b82 */ /* 0x000e620000000a00 */
[----:B------:R-:W-:Y:S01]  /*0910*/  MOV R3, RZ ;  /* 0x000000ff00037202 */ /* 0x000fe20000000f00 */
[----:B------:R-:W2:Y:S08]  /*0920*/  F2I.U32.TRUNC.NTZ R7, R22 ;  /* 0x0000001600077305 */ /* 0x000eb0000020f000 */
[----:B------:R-:W3:Y:S01]  /*0930*/  F2I.U32.TRUNC.NTZ R21, R21 ;  /* 0x0000001500157305 */ /* 0x000ee2000020f000 */
[----:B0-----:R-:W-:-:S02]  /*0940*/  USHF.R.S32.HI UR4, URZ, 0x1f, UR5 ;  /* 0x0000001fff047899 */ /* 0x001fc40008011405 */
[----:B------:R-:W-:-:S05]  /*0950*/  IMAD.WIDE.U32 R2, R11, UR5, R2 ;  /* 0x000000050b027c25 */ /* 0x000fca000f8e0002 */
[----:B------:R-:W0:Y:S01]  /*0960*/  F2I.U32.TRUNC.NTZ R9, R20 ;  /* 0x0000001400097305 */ /* 0x000e22000020f000 */
[----:B------:R-:W-:-:S05]  /*0970*/  IMAD R11, R11, UR4, RZ ;  /* 0x000000040b0b7c24 */ /* 0x000fca000f8e02ff */
[----:B------:R-:W-:Y:S01]  /*0980*/  IADD3 R0, PT, PT, R3, R11, RZ ;  /* 0x0000000b03007210 */ /* 0x000fe20007ffe0ff */
[----:B-1----:R-:W-:-:S04]  /*0990*/  IMAD.WIDE.U32 R2, R2, 0x3, R4 ;  /* 0x0000000302027825 */ /* 0x002fc800078e0004 */
[----:B------:R-:W-:-:S05]  /*09a0*/  IMAD R5, R0, 0x3, RZ ;  /* 0x0000000300057824 */ /* 0x000fca00078e02ff */
[----:B------:R-:W-:-:S05]  /*09b0*/  IADD3 R3, PT, PT, R3, R5, RZ ;  /* 0x0000000503037210 */ /* 0x000fca0007ffe0ff */
[----:B--2---:R-:W-:Y:S04]  /*09c0*/  STG.E.U8 desc[UR10][R2.64], R7 ;  /* 0x0000000702007986 */ /* 0x004fe8000c10110a */
[----:B---3--:R-:W-:Y:S04]  /*09d0*/  STG.E.U8 desc[UR10][R2.64+0x1], R21 ;  /* 0x0000011502007986 */ /* 0x008fe8000c10110a */
[----:B0-----:R-:W-:Y:S01]  /*09e0*/  STG.E.U8 desc[UR10][R2.64+0x2], R9 ;  /* 0x0000020902007986 */ /* 0x001fe2000c10110a */
[----:B------:R-:W-:Y:S05]  /*09f0*/  EXIT ;  /* 0x000000000000794d */ /* 0x000fea0003800000 */
.L_x_9:
        /* <DEDUP_REMOVED lines=16> */
.L_x_28:


//--------------------- .text._Z27Convolution_y_shared_memoryPcS_Pfiiii --------------------------
	.section	.text._Z27Convolution_y_shared_memoryPcS_Pfiiii,"ax",@progbits
	.align	128
        .global         _Z27Convolution_y_shared_memoryPcS_Pfiiii
        .type           _Z27Convolution_y_shared_memoryPcS_Pfiiii,@function
        .size           _Z27Convolution_y_shared_memoryPcS_Pfiiii,(.L_x_29 - _Z27Convolution_y_shared_memoryPcS_Pfiiii)
        .other          _Z27Convolution_y_shared_memoryPcS_Pfiiii,@"STO_CUDA_ENTRY STV_DEFAULT"
_Z27Convolution_y_shared_memoryPcS_Pfiiii:
.text._Z27Convolution_y_shared_memoryPcS_Pfiiii:
[----:B------:R-:W-:Y:S01]  /*0000*/  LDC R1, c[0x0][0x37c] ;  /* 0x0000df00ff017b82 */ /* 0x000fe20000000800 */
[----:B------:R-:W0:Y:S01]  /*0010*/  S2R R0, SR_TID.Y ;  /* 0x0000000000007919 */ /* 0x000e220000002200 */
[----:B------:R-:W1:Y:S06]  /*0020*/  LDCU UR6, c[0x0][0x364] ;  /* 0x00006c80ff0677ac */ /* 0x000e6c0008000800 */
[----:B------:R-:W2:Y:S01]  /*0030*/  S2UR UR4, SR_CTAID.Y ;  /* 0x00000000000479c3 */ /* 0x000ea20000002600 */
[----:B------:R-:W-:Y:S01]  /*0040*/  BSSY.RECONVERGENT B0, `(.L_x_10) ;  /* 0x0000023000007945 */ /* 0x000fe20003800200 */
[----:B------:R-:W3:Y:S01]  /*0050*/  S2R R3, SR_TID.X ;  /* 0x0000000000037919 */ /* 0x000ee20000002100 */
[----:B------:R-:W1:Y:S01]  /*0060*/  LDCU UR12, c[0x0][0x3a4] ;  /* 0x00007480ff0c77ac */ /* 0x000e620008000800 */
[----:B------:R-:W4:Y:S04]  /*0070*/  LDCU.64 UR10, c[0x0][0x358] ;  /* 0x00006b00ff0a77ac */ /* 0x000f280008000a00 */
[----:B------:R-:W3:Y:S01]  /*0080*/  S2UR UR7, SR_CTAID.X ;  /* 0x00000000000779c3 */ /* 0x000ee20000002500 */
[----:B------:R-:W0:Y:S07]  /*0090*/  LDCU UR8, c[0x0][0x398] ;  /* 0x00007300ff0877ac */ /* 0x000e2e0008000800 */
[----:B------:R-:W3:Y:S01]  /*00a0*/  LDC R6, c[0x0][0x360] ;  /* 0x0000d800ff067b82 */ /* 0x000ee20000000800 */
[----:B-1----:R-:W-:-:S02]  /*00b0*/  UIADD3 UR5, UPT, UPT, UR6, -0x1, UR12 ;  /* 0xffffffff06057890 */ /* 0x002fc4000fffe00c */
[----:B--2---:R-:W-:-:S04]  /*00c0*/  UIMAD UR4, UR6, UR4, URZ ;  /* 0x00000004060472a4 */ /* 0x004fc8000f8e02ff */
[----:B0-----:R-:W-:Y:S01]  /*00d0*/  ISETP.GE.AND P0, PT, R0, UR5, PT ;  /* 0x0000000500007c0c */ /* 0x001fe2000bf06270 */
[----:B---3--:R-:W-:-:S12]  /*00e0*/  IMAD R2, R6, UR7, R3 ;  /* 0x0000000706027c24 */ /* 0x008fd8000f8e0203 */
[----:B----4-:R-:W-:Y:S05]  /*00f0*/  @P0 BRA `(.L_x_11) ;  /* 0x00000000005c0947 */ /* 0x010fea0003800000 */
[----:B------:R-:W0:Y:S01]  /*0100*/  S2R R9, SR_CgaCtaId ;  /* 0x0000000000097919 */ /* 0x000e220000008800 */
[----:B------:R-:W1:Y:S01]  /*0110*/  LDC.64 R4, c[0x0][0x388] ;  /* 0x0000e200ff047b82 */ /* 0x000e620000000a00 */
[----:B------:R-:W-:Y:S02]  /*0120*/  MOV R8, 0x400 ;  /* 0x0000040000087802 */ /* 0x000fe40000000f00 */
[----:B------:R-:W-:Y:S02]  /*0130*/  MOV R7, R0 ;  /* 0x0000000000077202 */ /* 0x000fe40000000f00 */
[----:B0-----:R-:W-:-:S07]  /*0140*/  LEA R12, R9, R8, 0x18 ;  /* 0x00000008090c7211 */ /* 0x001fce00078ec0ff */
.L_x_12:
[----:B------:R-:W-:-:S05]  /*0150*/  IADD3 R8, PT, PT, R7, UR4, RZ ;  /* 0x0000000407087c10 */ /* 0x000fca000fffe0ff */
[----:B------:R-:W-:-:S05]  /*0160*/  IMAD R9, R8, UR8, RZ ;  /* 0x0000000808097c24 */ /* 0x000fca000f8e02ff */
[----:B------:R-:W-:-:S05]  /*0170*/  IADD3 R9, P0, PT, R9, R2, RZ ;  /* 0x0000000209097210 */ /* 0x000fca0007f1e0ff */
[----:B0-----:R-:W-:Y:S02]  /*0180*/  IMAD.X R10, RZ, RZ, RZ, P0 ;  /* 0x000000ffff0a7224 */ /* 0x001fe400000e06ff */
[----:B-1----:R-:W-:-:S04]  /*0190*/  IMAD.WIDE.U32 R8, R9, 0x3, R4 ;  /* 0x0000000309087825 */ /* 0x002fc800078e0004 */
[----:B------:R-:W-:-:S05]  /*01a0*/  IMAD R11, R10, 0x3, RZ ;  /* 0x000000030a0b7824 */ /* 0x000fca00078e02ff */
[----:B------:R-:W-:-:S05]  /*01b0*/  IADD3 R9, PT, PT, R9, R11, RZ ;  /* 0x0000000b09097210 */ /* 0x000fca0007ffe0ff */
[----:B------:R-:W2:Y:S04]  /*01c0*/  LDG.E.U8 R10, desc[UR10][R8.64] ;  /* 0x0000000a080a7981 */ /* 0x000ea8000c1e1100 */
[----:B------:R-:W3:Y:S04]  /*01d0*/  LDG.E.U8 R14, desc[UR10][R8.64+0x1] ;  /* 0x0000010a080e7981 */ /* 0x000ee8000c1e1100 */
[----:B------:R-:W4:Y:S01]  /*01e0*/  LDG.E.U8 R16, desc[UR10][R8.64+0x2] ;  /* 0x0000020a08107981 */ /* 0x000f22000c1e1100 */
[----:B------:R-:W-:Y:S01]  /*01f0*/  IMAD R11, R6, R7, R3 ;  /* 0x00000007060b7224 */ /* 0x000fe200078e0203 */
[----:B------:R-:W-:-:S03]  /*0200*/  IADD3 R7, PT, PT, R7, UR6, RZ ;  /* 0x0000000607077c10 */ /* 0x000fc6000fffe0ff */
[----:B------:R-:W-:Y:S01]  /*0210*/  IMAD R11, R11, 0x3, R12 ;  /* 0x000000030b0b7824 */ /* 0x000fe200078e020c */
[----:B------:R-:W-:-:S04]  /*0220*/  ISETP.GE.AND P0, PT, R7, UR5, PT ;  /* 0x0000000507007c0c */ /* 0x000fc8000bf06270 */
[----:B--2---:R0:W-:Y:S04]  /*0230*/  STS.U8 [R11], R10 ;  /* 0x0000000a0b007388 */ /* 0x0041e80000000000 */
[----:B---3--:R0:W-:Y:S04]  /*0240*/  STS.U8 [R11+0x1], R14 ;  /* 0x0000010e0b007388 */ /* 0x0081e80000000000 */
[----:B----4-:R0:W-:Y:S01]  /*0250*/  STS.U8 [R11+0x2], R16 ;  /* 0x000002100b007388 */ /* 0x0101e20000000000 */
[----:B------:R-:W-:Y:S05]  /*0260*/  @!P0 BRA `(.L_x_12) ;  /* 0xfffffffc00b88947 */ /* 0x000fea000383ffff */
.L_x_11:
[----:B------:R-:W-:Y:S05]  /*0270*/  BSYNC.RECONVERGENT B0 ;  /* 0x0000000000007941 */ /* 0x000fea0003800200 */
.L_x_10:
[----:B------:R-:W-:Y:S01]  /*0280*/  UISETP.GT.AND UP0, UPT, UR12, URZ, UPT ;  /* 0x000000ff0c00728c */ /* 0x000fe2000bf04270 */
[----:B------:R-:W-:Y:S02]  /*0290*/  HFMA2 R21, -RZ, RZ, 0, 0 ;  /* 0x00000000ff157431 */ /* 0x000fe400000001ff */
[----:B------:R-:W-:Y:S01]  /*02a0*/  IMAD.MOV.U32 R17, RZ, RZ, RZ ;  /* 0x000000ffff117224 */ /* 0x000fe200078e00ff */
[----:B------:R-:W-:-:S05]  /*02b0*/  MOV R19, RZ ;  /* 0x000000ff00137202 */ /* 0x000fca0000000f00 */
[----:B------:R-:W-:Y:S05]  /*02c0*/  BRA.U !UP0, `(.L_x_13) ;  /* 0x0000000508f87547 */ /* 0x000fea000b800000 */
[----:B------:R-:W-:Y:S01]  /*02d0*/  UISETP.GE.U32.AND UP1, UPT, UR12, 0x4, UPT ;  /* 0x000000040c00788c */ /* 0x000fe2000bf26070 */
[----:B------:R-:W-:Y:S01]  /*02e0*/  IMAD.MOV.U32 R9, RZ, RZ, RZ ;  /* 0x000000ffff097224 */ /* 0x000fe200078e00ff */
[----:B------:R-:W-:Y:S01]  /*02f0*/  ULOP3.LUT UR8, UR12, 0x3, URZ, 0xc0, !UPT ;  /* 0x000000030c087892 */ /* 0x000fe2000f8ec0ff */
[----:B------:R-:W-:Y:S01]  /*0300*/  MOV R17, RZ ;  /* 0x000000ff00117202 */ /* 0x000fe20000000f00 */
[----:B------:R-:W-:Y:S01]  /*0310*/  IMAD.MOV.U32 R19, RZ, RZ, RZ ;  /* 0x000000ffff137224 */ /* 0x000fe200078e00ff */
[----:B------:R-:W-:Y:S01]  /*0320*/  MOV R21, RZ ;  /* 0x000000ff00157202 */ /* 0x000fe20000000f00 */
[----:B------:R-:W-:-:S03]  /*0330*/  UISETP.NE.AND UP0, UPT, UR8, URZ, UPT ;  /* 0x000000ff0800728c */ /* 0x000fc6000bf05270 */
[----:B------:R-:W-:Y:S08]  /*0340*/  BRA.U !UP1, `(.L_x_14) ;  /* 0x0000000109fc7547 */ /* 0x000ff0000b800000 */
[----:B------:R-:W1:Y:S01]  /*0350*/  S2R R5, SR_CgaCtaId ;  /* 0x0000000000057919 */ /* 0x000e620000008800 */
[----:B------:R-:W2:Y:S01]  /*0360*/  LDCU.64 UR6, c[0x0][0x390] ;  /* 0x00007200ff0677ac */ /* 0x000ea20008000a00 */
[----:B------:R-:W-:Y:S01]  /*0370*/  MOV R4, 0x400 ;  /* 0x0000040000047802 */ /* 0x000fe20000000f00 */
[----:B------:R-:W-:Y:S02]  /*0380*/  IMAD R7, R0, R6, R3 ;  /* 0x0000000600077224 */ /* 0x000fe400078e0203 */
[----:B------:R-:W-:Y:S01]  /*0390*/  HFMA2 R17, -RZ, RZ, 0, 0 ;  /* 0x00000000ff117431 */ /* 0x000fe200000001ff */
[----:B------:R-:W-:-:S06]  /*03a0*/  ULOP3.LUT UR9, UR12, 0x7ffffffc, URZ, 0xc0, !UPT ;  /* 0x7ffffffc0c097892 */ /* 0x000fcc000f8ec0ff */
[----:B------:R-:W-:Y:S01]  /*03b0*/  MOV R9, UR9 ;  /* 0x0000000900097c02 */ /* 0x000fe20008000f00 */
[----:B--2---:R-:W-:-:S04]  /*03c0*/  UIADD3 UR5, UP1, UPT, UR6, 0x8, URZ ;  /* 0x0000000806057890 */ /* 0x004fc8000ff3e0ff */
[----:B------:R-:W-:Y:S02]  /*03d0*/  UIADD3.X UR6, UPT, UPT, URZ, UR7, URZ, UP1, !UPT ;  /* 0x00000007ff067290 */ /* 0x000fe40008ffe4ff */
[----:B------:R-:W-:Y:S01]  /*03e0*/  UIADD3 UR7, UPT, UPT, -UR9, URZ, URZ ;  /* 0x000000ff09077290 */ /* 0x000fe2000fffe1ff */
[----:B-1----:R-:W-:-:S03]  /*03f0*/  LEA R4, R5, R4, 0x18 ;  /* 0x0000000405047211 */ /* 0x002fc600078ec0ff */
[----:B------:R-:W-:Y:S02]  /*0400*/  MOV R5, UR6 ;  /* 0x0000000600057c02 */ /* 0x000fe40008000f00 */
[----:B------:R-:W-:Y:S02]  /*0410*/  IMAD R7, R7, 0x3, R4 ;  /* 0x0000000307077824 */ /* 0x000fe400078e0204 */
[----:B------:R-:W-:-:S07]  /*0420*/  IMAD.U32 R4, RZ, RZ, UR5 ;  /* 0x00000005ff047e24 */ /* 0x000fce000f8e00ff */
.L_x_15:
[----:B------:R-:W2:Y:S04]  /*0430*/  LDG.E R22, desc[UR10][R4.64+-0x8] ;  /* 0xfffff80a04167981 */ /* 0x000ea8000c1e1900 */
[----:B------:R-:W3:Y:S04]  /*0440*/  LDG.E R15, desc[UR10][R4.64+-0x4] ;  /* 0xfffffc0a040f7981 */ /* 0x000ee8000c1e1900 */
[----:B------:R-:W4:Y:S04]  /*0450*/  LDG.E R13, desc[UR10][R4.64] ;  /* 0x0000000a040d7981 */ /* 0x000f28000c1e1900 */
[----:B0-----:R0:W5:Y:S01]  /*0460*/  LDG.E R11, desc[UR10][R4.64+0x4] ;  /* 0x0000040a040b7981 */ /* 0x001162000c1e1900 */
[----:B------:R-:W-:Y:S01]  /*0470*/  IMAD R29, R6, 0x3, R7 ;  /* 0x00000003061d7824 */ /* 0x000fe200078e0207 */
[----:B------:R-:W-:-:S02]  /*0480*/  UIADD3 UR7, UPT, UPT, UR7, 0x4, URZ ;  /* 0x0000000407077890 */ /* 0x000fc4000fffe0ff */
[----:B------:R-:W1:Y:S01]  /*0490*/  LDS.U8 R8, [R7] ;  /* 0x0000000007087984 */ /* 0x000e620000000000 */
[C---:B------:R-:W-:Y:S01]  /*04a0*/  IMAD R18, R6.reuse, 0x3, R29 ;  /* 0x0000000306127824 */ /* 0x040fe200078e021d */
[----:B------:R-:W-:Y:S02]  /*04b0*/  UISETP.NE.AND UP1, UPT, UR7, URZ, UPT ;  /* 0x000000ff0700728c */ /* 0x000fe4000bf25270 */
[----:B------:R-:W1:Y:S01]  /*04c0*/  LDS.U8 R23, [R7+0x1] ;  /* 0x0000010007177984 */ /* 0x000e620000000000 */
[----:B------:R-:W-:Y:S01]  /*04d0*/  IMAD R27, R6, 0x3, R18 ;  /* 0x00000003061b7824 */ /* 0x000fe200078e0212 */
[----:B0-----:R-:W-:Y:S02]  /*04e0*/  IADD3 R4, P0, PT, R4, 0x10, RZ ;  /* 0x0000001004047810 */ /* 0x001fe40007f1e0ff */
[----:B------:R0:W1:Y:S02]  /*04f0*/  LDS.U8 R25, [R7+0x2] ;  /* 0x0000020007197984 */ /* 0x0000640000000000 */
[----:B------:R-:W-:-:S02]  /*0500*/  IADD3.X R5, PT, PT, RZ, R5, RZ, P0, !PT ;  /* 0x00000005ff057210 */ /* 0x000fc400007fe4ff */
[----:B------:R-:W1:Y:S04]  /*0510*/  LDS.U8 R26, [R29] ;  /* 0x000000001d1a7984 */ /* 0x000e680000000000 */
[----:B------:R-:W1:Y:S01]  /*0520*/  LDS.U8 R12, [R29+0x1] ;  /* 0x000001001d0c7984 */ /* 0x000e620000000000 */
[----:B0-----:R-:W-:-:S03]  /*0530*/  IMAD R7, R6, 0xc, R7 ;  /* 0x0000000c06077824 */ /* 0x001fc600078e0207 */
[----:B------:R-:W-:Y:S04]  /*0540*/  LDS.U8 R10, [R29+0x2] ;  /* 0x000002001d0a7984 */ /* 0x000fe80000000000 */
[----:B------:R-:W-:Y:S04]  /*0550*/  LDS.U8 R16, [R18] ;  /* 0x0000000012107984 */ /* 0x000fe80000000000 */
[----:B------:R-:W0:Y:S04]  /*0560*/  LDS.U8 R14, [R18+0x1] ;  /* 0x00000100120e7984 */ /* 0x000e280000000000 */
[----:B------:R-:W-:Y:S01]  /*0570*/  LDS.U8 R20, [R27+0x2] ;  /* 0x000002001b147984 */ /* 0x000fe20000000000 */
[----:B-1----:R-:W-:-:S03]  /*0580*/  I2FP.F32.U32 R24, R8 ;  /* 0x0000000800187245 */ /* 0x002fc60000201000 */
[----:B------:R-:W1:Y:S01]  /*0590*/  LDS.U8 R8, [R18+0x2] ;  /* 0x0000020012087984 */ /* 0x000e620000000000 */
[----:B------:R-:W-:-:S03]  /*05a0*/  I2FP.F32.U32 R23, R23 ;  /* 0x0000001700177245 */ /* 0x000fc60000201000 */
[----:B------:R-:W3:Y:S01]  /*05b0*/  LDS.U8 R18, [R27] ;  /* 0x000000001b127984 */ /* 0x000ee20000000000 */
[----:B------:R-:W-:Y:S02]  /*05c0*/  I2FP.F32.U32 R28, R25 ;  /* 0x00000019001c7245 */ /* 0x000fe40000201000 */
[----:B------:R-:W-:Y:S02]  /*05d0*/  I2FP.F32.U32 R25, R26 ;  /* 0x0000001a00197245 */ /* 0x000fe40000201000 */
[----:B------:R-:W-:Y:S02]  /*05e0*/  I2FP.F32.U32 R12, R12 ;  /* 0x0000000c000c7245 */ /* 0x000fe40000201000 */
[----:B0-----:R-:W-:Y:S02]  /*05f0*/  I2FP.F32.U32 R14, R14 ;  /* 0x0000000e000e7245 */ /* 0x001fe40000201000 */
[----:B-1----:R-:W-:Y:S01]  /*0600*/  I2FP.F32.U32 R8, R8 ;  /* 0x0000000800087245 */ /* 0x002fe20000201000 */
[----:B--2---:R-:W-:Y:S01]  /*0610*/  FFMA R24, R24, R22, R19 ;  /* 0x0000001618187223 */ /* 0x004fe20000000013 */
[C---:B------:R-:W-:Y:S01]  /*0620*/  FFMA R26, R22.reuse, R23, R21 ;  /* 0x00000017161a7223 */ /* 0x040fe20000000015 */
[----:B------:R-:W0:Y:S01]  /*0630*/  LDS.U8 R19, [R27+0x1] ;  /* 0x000001001b137984 */ /* 0x000e220000000000 */
[----:B------:R-:W-:Y:S01]  /*0640*/  FFMA R22, R22, R28, R17 ;  /* 0x0000001c16167223 */ /* 0x000fe20000000011 */
[----:B------:R-:W-:Y:S01]  /*0650*/  I2FP.F32.U32 R17, R10 ;  /* 0x0000000a00117245 */ /* 0x000fe20000201000 */
[----:B---3--:R-:W-:Y:S01]  /*0660*/  FFMA R24, R25, R15, R24 ;  /* 0x0000000f19187223 */ /* 0x008fe20000000018 */
[----:B------:R-:W-:Y:S01]  /*0670*/  I2FP.F32.U32 R21, R16 ;  /* 0x0000001000157245 */ /* 0x000fe20000201000 */
[----:B------:R-:W-:-:S02]  /*0680*/  FFMA R12, R15, R12, R26 ;  /* 0x0000000c0f0c7223 */ /* 0x000fc4000000001a */
[----:B------:R-:W-:Y:S01]  /*0690*/  FFMA R22, R15, R17, R22 ;  /* 0x000000110f167223 */ /* 0x000fe20000000016 */
[----:B------:R-:W-:Y:S01]  /*06a0*/  I2FP.F32.U32 R15, R18 ;  /* 0x00000012000f7245 */ /* 0x000fe20000201000 */
[----:B----4-:R-:W-:Y:S01]  /*06b0*/  FFMA R24, R21, R13, R24 ;  /* 0x0000000d15187223 */ /* 0x010fe20000000018 */
[----:B------:R-:W-:Y:S01]  /*06c0*/  I2FP.F32.U32 R17, R20 ;  /* 0x0000001400117245 */ /* 0x000fe20000201000 */
[C---:B------:R-:W-:Y:S01]  /*06d0*/  FFMA R12, R13.reuse, R14, R12 ;  /* 0x0000000e0d0c7223 */ /* 0x040fe2000000000c */
[----:B------:R-:W-:-:S04]  /*06e0*/  FFMA R8, R13, R8, R22 ;  /* 0x000000080d087223 */ /* 0x000fc80000000016 */
[----:B-----5:R-:W-:Y:S01]  /*06f0*/  FFMA R17, R11, R17, R8 ;  /* 0x000000110b117223 */ /* 0x020fe20000000008 */
[----:B0-----:R-:W-:Y:S01]  /*0700*/  I2FP.F32.U32 R21, R19 ;  /* 0x0000001300157245 */ /* 0x001fe20000201000 */
[----:B------:R-:W-:-:S04]  /*0710*/  FFMA R19, R15, R11, R24 ;  /* 0x0000000b0f137223 */ /* 0x000fc80000000018 */
[----:B------:R-:W-:Y:S01]  /*0720*/  FFMA R21, R11, R21, R12 ;  /* 0x000000150b157223 */ /* 0x000fe2000000000c */
[----:B------:R-:W-:Y:S06]  /*0730*/  BRA.U UP1, `(.L_x_15) ;  /* 0xfffffffd013c7547 */ /* 0x000fec000b83ffff */
.L_x_14:
[----:B------:R-:W-:Y:S05]  /*0740*/  BRA.U !UP0, `(.L_x_13) ;  /* 0x0000000108d87547 */ /* 0x000fea000b800000 */
[----:B------:R-:W-:Y:S02]  /*0750*/  UISETP.NE.AND UP0, UPT, UR8, 0x1, UPT ;  /* 0x000000010800788c */ /* 0x000fe4000bf05270 */
[----:B------:R-:W-:-:S04]  /*0760*/  ULOP3.LUT UR5, UR12, 0x1, URZ, 0xc0, !UPT ;  /* 0x000000010c057892 */ /* 0x000fc8000f8ec0ff */
[----:B------:R-:W-:-:S03]  /*0770*/  UISETP.NE.U32.AND UP1, UPT, UR5, 0x1, UPT ;  /* 0x000000010500788c */ /* 0x000fc6000bf25070 */
[----:B------:R-:W-:Y:S08]  /*0780*/  BRA.U !UP0, `(.L_x_16) ;  /* 0x00000001087c7547 */ /* 0x000ff0000b800000 */
[----:B0-----:R-:W0:Y:S02]  /*0790*/  LDC.64 R10, c[0x0][0x390] ;  /* 0x0000e400ff0a7b82 */ /* 0x001e240000000a00 */
[----:B0-----:R-:W-:-:S05]  /*07a0*/  IMAD.WIDE.U32 R10, R9, 0x4, R10 ;  /* 0x00000004090a7825 */ /* 0x001fca00078e000a */
[----:B------:R-:W2:Y:S04]  /*07b0*/  LDG.E R4, desc[UR10][R10.64] ;  /* 0x0000000a0a047981 */ /* 0x000ea8000c1e1900 */
[----:B------:R0:W3:Y:S01]  /*07c0*/  LDG.E R5, desc[UR10][R10.64+0x4] ;  /* 0x0000040a0a057981 */ /* 0x0000e2000c1e1900 */
[----:B------:R-:W-:Y:S01]  /*07d0*/  MOV R8, 0x400 ;  /* 0x0000040000087802 */ /* 0x000fe20000000f00 */
[C---:B------:R-:W-:Y:S01]  /*07e0*/  IMAD.IADD R7, R9.reuse, 0x1, R0 ;  /* 0x0000000109077824 */ /* 0x040fe200078e0200 */
[----:B------:R-:W-:Y:S01]  /*07f0*/  IADD3 R9, PT, PT, R9, 0x2, RZ ;  /* 0x0000000209097810 */ /* 0x000fe20007ffe0ff */
[----:B------:R-:W1:Y:S02]  /*0800*/  S2R R13, SR_CgaCtaId ;  /* 0x00000000000d7919 */ /* 0x000e640000008800 */
[----:B------:R-:W-:Y:S01]  /*0810*/  IMAD R7, R7, R6, R3 ;  /* 0x0000000607077224 */ /* 0x000fe200078e0203 */
[----:B-1----:R-:W-:-:S04]  /*0820*/  LEA R14, R13, R8, 0x18 ;  /* 0x000000080d0e7211 */ /* 0x002fc800078ec0ff */
[C---:B------:R-:W-:Y:S01]  /*0830*/  IADD3 R13, PT, PT, R7.reuse, R6, RZ ;  /* 0x00000006070d7210 */ /* 0x040fe20007ffe0ff */
[----:B------:R-:W-:-:S04]  /*0840*/  IMAD R8, R7, 0x3, R14 ;  /* 0x0000000307087824 */ /* 0x000fc800078e020e */
[----:B------:R-:W-:Y:S01]  /*0850*/  IMAD R13, R13, 0x3, R14 ;  /* 0x000000030d0d7824 */ /* 0x000fe200078e020e */
[----:B------:R-:W1:Y:S04]  /*0860*/  LDS.U8 R7, [R8] ;  /* 0x0000000008077984 */ /* 0x000e680000000000 */
[----:B------:R-:W4:Y:S04]  /*0870*/  LDS.U8 R12, [R8+0x1] ;  /* 0x00000100080c7984 */ /* 0x000f280000000000 */
[----:B0-----:R-:W0:Y:S04]  /*0880*/  LDS.U8 R11, [R8+0x2] ;  /* 0x00000200080b7984 */ /* 0x001e280000000000 */
[----:B------:R-:W-:Y:S04]  /*0890*/  LDS.U8 R14, [R13] ;  /* 0x000000000d0e7984 */ /* 0x000fe80000000000 */
[----:B------:R-:W5:Y:S04]  /*08a0*/  LDS.U8 R15, [R13+0x1] ;  /* 0x000001000d0f7984 */ /* 0x000f680000000000 */
[----:B------:R-:W5:Y:S01]  /*08b0*/  LDS.U8 R16, [R13+0x2] ;  /* 0x000002000d107984 */ /* 0x000f620000000000 */
[----:B-1----:R-:W-:-:S02]  /*08c0*/  I2FP.F32.U32 R10, R7 ;  /* 0x00000007000a7245 */ /* 0x002fc40000201000 */
[----:B----4-:R-:W-:Y:S02]  /*08d0*/  I2FP.F32.U32 R12, R12 ;  /* 0x0000000c000c7245 */ /* 0x010fe40000201000 */
[----:B0-----:R-:W-:Y:S02]  /*08e0*/  I2FP.F32.U32 R11, R11 ;  /* 0x0000000b000b7245 */ /* 0x001fe40000201000 */
[----:B-----5:R-:W-:Y:S02]  /*08f0*/  I2FP.F32.U32 R15, R15 ;  /* 0x0000000f000f7245 */ /* 0x020fe40000201000 */
[----:B------:R-:W-:Y:S01]  /*0900*/  I2FP.F32.U32 R7, R16 ;  /* 0x0000001000077245 */ /* 0x000fe20000201000 */
[----:B--2---:R-:W-:Y:S01]  /*0910*/  FFMA R10, R10, R4, R19 ;  /* 0x000000040a0a7223 */ /* 0x004fe20000000013 */
[C---:B------:R-:W-:Y:S01]  /*0920*/  FFMA R12, R4.reuse, R12, R21 ;  /* 0x0000000c040c7223 */ /* 0x040fe20000000015 */
[----:B------:R-:W-:Y:S01]  /*0930*/  I2FP.F32.U32 R19, R14 ;  /* 0x0000000e00137245 */ /* 0x000fe20000201000 */
[----:B------:R-:W-:-:S02]  /*0940*/  FFMA R4, R4, R11, R17 ;  /* 0x0000000b04047223 */ /* 0x000fc40000000011 */
[----:B---3--:R-:W-:Y:S02]  /*0950*/  FFMA R21, R5, R15, R12 ;  /* 0x0000000f05157223 */ /* 0x008fe4000000000c */
[----:B------:R-:W-:Y:S01]  /*0960*/  FFMA R19, R19, R5, R10 ;  /* 0x0000000513137223 */ /* 0x000fe2000000000a */
[----:B------:R-:W-:-:S07]  /*0970*/  FFMA R17, R5, R7, R4 ;  /* 0x0000000705117223 */ /* 0x000fce0000000004 */
.L_x_16:
[----:B------:R-:W-:Y:S05]  /*0980*/  BRA.U UP1, `(.L_x_13) ;  /* 0x0000000101487547 */ /* 0x000fea000b800000 */
[----:B------:R-:W1:Y:S02]  /*0990*/  LDC.64 R4, c[0x0][0x390] ;  /* 0x0000e400ff047b82 */ /* 0x000e640000000a00 */
[----:B-1----:R-:W-:-:S06]  /*09a0*/  IMAD.WIDE.U32 R4, R9, 0x4, R4 ;  /* 0x0000000409047825 */ /* 0x002fcc00078e0004 */
[----:B------:R-:W2:Y:S01]  /*09b0*/  LDG.E R4, desc[UR10][R4.64] ;  /* 0x0000000a04047981 */ /* 0x000ea2000c1e1900 */
[----:B------:R-:W-:Y:S02]  /*09c0*/  IADD3 R9, PT, PT, R0, R9, RZ ;  /* 0x0000000900097210 */ /* 0x000fe40007ffe0ff */
[----:B------:R-:W-:Y:S01]  /*09d0*/  MOV R7, 0x400 ;  /* 0x0000040000077802 */ /* 0x000fe20000000f00 */
[----:B------:R-:W1:Y:S02]  /*09e0*/  S2R R8, SR_CgaCtaId ;  /* 0x0000000000087919 */ /* 0x000e640000008800 */
[----:B------:R-:W-:Y:S01]  /*09f0*/  IMAD R9, R9, R6, R3 ;  /* 0x0000000609097224 */ /* 0x000fe200078e0203 */
[----:B-1----:R-:W-:-:S05]  /*0a00*/  LEA R8, R8, R7, 0x18 ;  /* 0x0000000708087211 */ /* 0x002fca00078ec0ff */
[----:B------:R-:W-:-:S05]  /*0a10*/  IMAD R9, R9, 0x3, R8 ;  /* 0x0000000309097824 */ /* 0x000fca00078e0208 */
[----:B------:R-:W1:Y:S04]  /*0a20*/  LDS.U8 R6, [R9] ;  /* 0x0000000009067984 */ /* 0x000e680000000000 */
[----:B------:R-:W3:Y:S04]  /*0a30*/  LDS.U8 R7, [R9+0x1] ;  /* 0x0000010009077984 */ /* 0x000ee80000000000 */
[----:B------:R-:W4:Y:S01]  /*0a40*/  LDS.U8 R8, [R9+0x2] ;  /* 0x0000020009087984 */ /* 0x000f220000000000 */
[----:B-1----:R-:W-:Y:S02]  /*0a50*/  I2FP.F32.U32 R6, R6 ;  /* 0x0000000600067245 */ /* 0x002fe40000201000 */
[----:B---3--:R-:W-:-:S02]  /*0a60*/  I2FP.F32.U32 R7, R7 ;  /* 0x0000000700077245 */ /* 0x008fc40000201000 */
[----:B----4-:R-:W-:Y:S01]  /*0a70*/  I2FP.F32.U32 R8, R8 ;  /* 0x0000000800087245 */ /* 0x010fe20000201000 */
[----:B--2---:R-:W-:Y:S02]  /*0a80*/  FFMA R19, R6, R4, R19 ;  /* 0x0000000406137223 */ /* 0x004fe40000000013 */
[C---:B------:R-:W-:Y:S02]  /*0a90*/  FFMA R21, R4.reuse, R7, R21 ;  /* 0x0000000704157223 */ /* 0x040fe40000000015 */
[----:B------:R-:W-:-:S07]  /*0aa0*/  FFMA R17, R4, R8, R17 ;  /* 0x0000000804117223 */ /* 0x000fce0000000011 */
.L_x_13:
[----:B------:R-:W1:Y:S01]  /*0ab0*/  LDCU UR6, c[0x0][0x3a0] ;  /* 0x00007400ff0677ac */ /* 0x000e620008000800 */
[----:B------:R-:W2:Y:S01]  /*0ac0*/  LDC.64 R4, c[0x0][0x380] ;  /* 0x0000e000ff047b82 */ /* 0x000ea20000000a00 */
[----:B------:R-:W-:Y:S01]  /*0ad0*/  MOV R3, RZ ;  /* 0x000000ff00037202 */ /* 0x000fe20000000f00 */
[----:B------:R-:W-:Y:S01]  /*0ae0*/  VIADD R7, R0, UR4 ;  /* 0x0000000400077c36 */ /* 0x000fe20008000000 */
[----:B------:R-:W3:Y:S08]  /*0af0*/  F2I.U32.TRUNC.NTZ R19, R19 ;  /* 0x0000001300137305 */ /* 0x000ef0000020f000 */
[----:B------:R-:W4:Y:S01]  /*0b00*/  F2I.U32.TRUNC.NTZ R21, R21 ;  /* 0x0000001500157305 */ /* 0x000f22000020f000 */
[----:B-1----:R-:W-:-:S02]  /*0b10*/  USHF.R.S32.HI UR5, URZ, 0x1f, UR6 ;  /* 0x0000001fff057899 */ /* 0x002fc40008011406 */
[----:B------:R-:W-:-:S05]  /*0b20*/  IMAD.WIDE.U32 R2, R7, UR6, R2 ;  /* 0x0000000607027c25 */ /* 0x000fca000f8e0002 */
[----:B------:R-:W1:Y:S01]  /*0b30*/  F2I.U32.TRUNC.NTZ R17, R17 ;  /* 0x0000001100117305 */ /* 0x000e62000020f000 */
[----:B------:R-:W-:-:S05]  /*0b40*/  IMAD R7, R7, UR5, RZ ;  /* 0x0000000507077c24 */ /* 0x000fca000f8e02ff */
[----:B------:R-:W-:Y:S01]  /*0b50*/  IADD3 R0, PT, PT, R3, R7, RZ ;  /* 0x0000000703007210 */ /* 0x000fe20007ffe0ff */
[----:B--2---:R-:W-:-:S04]  /*0b60*/  IMAD.WIDE.U32 R2, R2, 0x3, R4 ;  /* 0x0000000302027825 */ /* 0x004fc800078e0004 */
[----:B------:R-:W-:-:S05]  /*0b70*/  IMAD R5, R0, 0x3, RZ ;  /* 0x0000000300057824 */ /* 0x000fca00078e02ff */
[----:B------:R-:W-:-:S05]  /*0b80*/  IADD3 R3, PT, PT, R3, R5, RZ ;  /* 0x0000000503037210 */ /* 0x000fca0007ffe0ff */
[----:B---3--:R-:W-:Y:S04]  /*0b90*/  STG.E.U8 desc[UR10][R2.64], R19 ;  /* 0x0000001302007986 */ /* 0x008fe8000c10110a */
[----:B----4-:R-:W-:Y:S04]  /*0ba0*/  STG.E.U8 desc[UR10][R2.64+0x1], R21 ;  /* 0x0000011502007986 */ /* 0x010fe8000c10110a */
[----:B-1----:R-:W-:Y:S01]  /*0bb0*/  STG.E.U8 desc[UR10][R2.64+0x2], R17 ;  /* 0x0000021102007986 */ /* 0x002fe2000c10110a */
[----:B------:R-:W-:Y:S05]  /*0bc0*/  EXIT ;  /* 0x000000000000794d */ /* 0x000fea0003800000 */
.L_x_17:
        /* <DEDUP_REMOVED lines=11> */
.L_x_29:


//--------------------- .text._Z27Convolution_x_shared_memoryPcS_Pfiiii --------------------------
	.section	.text._Z27Convolution_x_shared_memoryPcS_Pfiiii,"ax",@progbits
	.align	128
        .global         _Z27Convolution_x_shared_memoryPcS_Pfiiii
        .type           _Z27Convolution_x_shared_memoryPcS_Pfiiii,@function
        .size           _Z27Convolution_x_shared_memoryPcS_Pfiiii,(.L_x_30 - _Z27Convolution_x_shared_memoryPcS_Pfiiii)
        .other          _Z27Convolution_x_shared_memoryPcS_Pfiiii,@"STO_CUDA_ENTRY STV_DEFAULT"
_Z27Convolution_x_shared_memoryPcS_Pfiiii:
.text._Z27Convolution_x_shared_memoryPcS_Pfiiii:
[----:B------:R-:W-:Y:S01]  /*0000*/  LDC R1, c[0x0][0x37c] ;  /* 0x0000df00ff017b82 */ /* 0x000fe20000000800 */
[----:B------:R-:W0:Y:S01]  /*0010*/  S2R R0, SR_TID.X ;  /* 0x0000000000007919 */ /* 0x000e220000002100 */
[----:B------:R-:W1:Y:S06]  /*0020*/  LDCU UR5, c[0x0][0x364] ;  /* 0x00006c80ff0577ac */ /* 0x000e6c0008000800 */
[----:B------:R-:W2:Y:S01]  /*0030*/  S2UR UR4, SR_CTAID.X ;  /* 0x00000000000479c3 */ /* 0x000ea20000002500 */
[----:B------:R-:W-:Y:S01]  /*0040*/  BSSY.RECONVERGENT B0, `(.L_x_18) ;  /* 0x0000028000007945 */ /* 0x000fe20003800200 */
[----:B------:R-:W1:Y:S01]  /*0050*/  S2R R4, SR_CTAID.Y ;  /* 0x0000000000047919 */ /* 0x000e620000002600 */
[----:B------:R-:W3:Y:S01]  /*0060*/  LDCU UR11, c[0x0][0x3a4] ;  /* 0x00007480ff0b77ac */ /* 0x000ee20008000800 */
[----:B------:R-:W1:Y:S01]  /*0070*/  S2R R5, SR_TID.Y ;  /* 0x0000000000057919 */ /* 0x000e620000002200 */
[----:B------:R-:W3:Y:S01]  /*0080*/  LDCU UR6, c[0x0][0x360] ;  /* 0x00006c00ff0677ac */ /* 0x000ee20008000800 */
[----:B------:R-:W4:Y:S01]  /*0090*/  LDCU.64 UR12, c[0x0][0x358] ;  /* 0x00006b00ff0c77ac */ /* 0x000f220008000a00 */
[----:B---3--:R-:W-:-:S02]  /*00a0*/  UIADD3 UR8, UPT, UPT, UR6, -0x1, UR11 ;  /* 0xffffffff06087890 */ /* 0x008fc4000fffe00b */
[----:B--2---:R-:W-:-:S04]  /*00b0*/  UIMAD UR4, UR6, UR4, URZ ;  /* 0x00000004060472a4 */ /* 0x004fc8000f8e02ff */
[----:B0-----:R-:W-:Y:S01]  /*00c0*/  ISETP.GE.AND P0, PT, R0, UR8, PT ;  /* 0x0000000800007c0c */ /* 0x001fe2000bf06270 */
[----:B-1----:R-:W-:-:S12]  /*00d0*/  IMAD R4, R4, UR5, R5 ;  /* 0x0000000504047c24 */ /* 0x002fd8000f8e0205 */
[----:B----4-:R-:W-:Y:S05]  /*00e0*/  @P0 BRA `(.L_x_19) ;  /* 0x0000000000740947 */ /* 0x010fea0003800000 */
[----:B------:R-:W0:Y:S01]  /*00f0*/  S2R R9, SR_CgaCtaId ;  /* 0x0000000000097919 */ /* 0x000e220000008800 */
[----:B------:R-:W1:Y:S01]  /*0100*/  LDCU UR7, c[0x0][0x398] ;  /* 0x00007300ff0777ac */ /* 0x000e620008000800 */
[----:B------:R-:W2:Y:S01]  /*0110*/  LDC.64 R2, c[0x0][0x388] ;  /* 0x0000e200ff027b82 */ /* 0x000ea20000000a00 */
[----:B------:R-:W-:Y:S01]  /*0120*/  MOV R6, UR4 ;  /* 0x0000000400067c02 */ /* 0x000fe20008000f00 */
[----:B------:R-:W-:Y:S01]  /*0130*/  IMAD.MOV.U32 R7, RZ, RZ, RZ ;  /* 0x000000ffff077224 */ /* 0x000fe200078e00ff */
[----:B------:R-:W-:Y:S01]  /*0140*/  MOV R8, 0x400 ;  /* 0x0000040000087802 */ /* 0x000fe20000000f00 */
[----:B------:R-:W-:Y:S01]  /*0150*/  IMAD R10, R5, UR8, RZ ;  /* 0x00000008050a7c24 */ /* 0x000fe2000f8e02ff */
[----:B------:R-:W-:Y:S01]  /*0160*/  MOV R11, R0 ;  /* 0x00000000000b7202 */ /* 0x000fe20000000f00 */
[----:B-1----:R-:W-:Y:S02]  /*0170*/  USHF.R.S32.HI UR5, URZ, 0x1f, UR7 ;  /* 0x0000001fff057899 */ /* 0x002fe40008011407 */
[----:B------:R-:W-:-:S04]  /*0180*/  IMAD.WIDE.U32 R6, R4, UR7, R6 ;  /* 0x0000000704067c25 */ /* 0x000fc8000f8e0006 */
[----:B------:R-:W-:-:S04]  /*0190*/  IMAD R13, R4, UR5, RZ ;  /* 0x00000005040d7c24 */ /* 0x000fc8000f8e02ff */
[----:B------:R-:W-:Y:S01]  /*01a0*/  IMAD.IADD R20, R7, 0x1, R13 ;  /* 0x0000000107147824 */ /* 0x000fe200078e020d */
[----:B0-----:R-:W-:-:S07]  /*01b0*/  LEA R14, R9, R8, 0x18 ;  /* 0x00000008090e7211 */ /* 0x001fce00078ec0ff */
.L_x_20:
[----:B------:R-:W-:-:S04]  /*01c0*/  IADD3 R9, P0, PT, R11, R6, RZ ;  /* 0x000000060b097210 */ /* 0x000fc80007f1e0ff */
[----:B0-----:R-:W-:Y:S01]  /*01d0*/  LEA.HI.X.SX32 R12, R11, R20, 0x1, P0 ;  /* 0x000000140b0c7211 */ /* 0x001fe200000f0eff */
[----:B--2---:R-:W-:-:S04]  /*01e0*/  IMAD.WIDE.U32 R8, R9, 0x3, R2 ;  /* 0x0000000309087825 */ /* 0x004fc800078e0002 */
[----:B------:R-:W-:-:S05]  /*01f0*/  IMAD R13, R12, 0x3, RZ ;  /* 0x000000030c0d7824 */ /* 0x000fca00078e02ff */
[----:B------:R-:W-:-:S05]  /*0200*/  IADD3 R9, PT, PT, R9, R13, RZ ;  /* 0x0000000d09097210 */ /* 0x000fca0007ffe0ff */
[----:B------:R-:W2:Y:S04]  /*0210*/  LDG.E.U8 R12, desc[UR12][R8.64] ;  /* 0x0000000c080c7981 */ /* 0x000ea8000c1e1100 */
[----:B------:R-:W3:Y:S04]  /*0220*/  LDG.E.U8 R16, desc[UR12][R8.64+0x1] ;  /* 0x0000010c08107981 */ /* 0x000ee8000c1e1100 */
[----:B------:R-:W4:Y:S01]  /*0230*/  LDG.E.U8 R18, desc[UR12][R8.64+0x2] ;  /* 0x0000020c08127981 */ /* 0x000f22000c1e1100 */
[----:B------:R-:W-:Y:S01]  /*0240*/  IMAD.IADD R13, R10, 0x1, R11 ;  /* 0x000000010a0d7824 */ /* 0x000fe200078e020b */
[----:B------:R-:W-:-:S03]  /*0250*/  IADD3 R11, PT, PT, R11, UR6, RZ ;  /* 0x000000060b0b7c10 */ /* 0x000fc6000fffe0ff */
[----:B------:R-:W-:Y:S01]  /*0260*/  IMAD R13, R13, 0x3, R14 ;  /* 0x000000030d0d7824 */ /* 0x000fe200078e020e */
[----:B------:R-:W-:-:S04]  /*0270*/  ISETP.GE.AND P0, PT, R11, UR8, PT ;  /* 0x000000080b007c0c */ /* 0x000fc8000bf06270 */
[----:B--2---:R0:W-:Y:S04]  /*0280*/  STS.U8 [R13], R12 ;  /* 0x0000000c0d007388 */ /* 0x0041e80000000000 */
[----:B---3--:R0:W-:Y:S04]  /*0290*/  STS.U8 [R13+0x1], R16 ;  /* 0x000001100d007388 */ /* 0x0081e80000000000 */
[----:B----4-:R0:W-:Y:S01]  /*02a0*/  STS.U8 [R13+0x2], R18 ;  /* 0x000002120d007388 */ /* 0x0101e20000000000 */
[----:B------:R-:W-:Y:S05]  /*02b0*/  @!P0 BRA `(.L_x_20) ;  /* 0xfffffffc00c08947 */ /* 0x000fea000383ffff */
.L_x_19:
[----:B------:R-:W-:Y:S05]  /*02c0*/  BSYNC.RECONVERGENT B0 ;  /* 0x0000000000007941 */ /* 0x000fea0003800200 */
.L_x_18:
[----:B------:R-:W-:Y:S01]  /*02d0*/  UISETP.GT.AND UP0, UPT, UR11, URZ, UPT ;  /* 0x000000ff0b00728c */ /* 0x000fe2000bf04270 */
[----:B------:R-:W-:Y:S02]  /*02e0*/  HFMA2 R10, -RZ, RZ, 0, 0 ;  /* 0x00000000ff0a7431 */ /* 0x000fe400000001ff */
[----:B------:R-:W-:Y:S02]  /*02f0*/  IMAD.MOV.U32 R8, RZ, RZ, RZ ;  /* 0x000000ffff087224 */ /* 0x000fe400078e00ff */
[----:B------:R-:W-:-:S04]  /*0300*/  IMAD.MOV.U32 R25, RZ, RZ, RZ ;  /* 0x000000ffff197224 */ /* 0x000fc800078e00ff */
[----:B------:R-:W-:Y:S05]  /*0310*/  BRA.U !UP0, `(.L_x_21) ;  /* 0x0000000d08547547 */ /* 0x000fea000b800000 */
[----:B------:R-:W-:Y:S01]  /*0320*/  UISETP.GE.U32.AND UP1, UPT, UR11, 0x8, UPT ;  /* 0x000000080b00788c */ /* 0x000fe2000bf26070 */
[----:B------:R-:W-:Y:S01]  /*0330*/  IMAD R6, R5, UR8, R0 ;  /* 0x0000000805067c24 */ /* 0x000fe2000f8e0200 */
[----:B------:R-:W-:Y:S01]  /*0340*/  ULOP3.LUT UR9, UR11, 0x7, URZ, 0xc0, !UPT ;  /* 0x000000070b097892 */ /* 0x000fe2000f8ec0ff */
[----:B------:R-:W-:Y:S01]  /*0350*/  MOV R7, RZ ;  /* 0x000000ff00077202 */ /* 0x000fe20000000f00 */
[----:B------:R-:W-:Y:S01]  /*0360*/  IMAD.MOV.U32 R8, RZ, RZ, RZ ;  /* 0x000000ffff087224 */ /* 0x000fe200078e00ff */
[----:B------:R-:W-:Y:S01]  /*0370*/  MOV R10, RZ ;  /* 0x000000ff000a7202 */ /* 0x000fe20000000f00 */
[----:B------:R-:W-:Y:S01]  /*0380*/  IMAD.MOV.U32 R25, RZ, RZ, RZ ;  /* 0x000000ffff197224 */ /* 0x000fe200078e00ff */
[----:B------:R-:W-:Y:S02]  /*0390*/  UISETP.NE.AND UP0, UPT, UR9, URZ, UPT ;  /* 0x000000ff0900728c */ /* 0x000fe4000bf05270 */
[----:B------:R-:W-:Y:S09]  /*03a0*/  BRA.U !UP1, `(.L_x_22) ;  /* 0x0000000509907547 */ /* 0x000ff2000b800000 */
[----:B------:R-:W1:Y:S01]  /*03b0*/  S2R R3, SR_CgaCtaId ;  /* 0x0000000000037919 */ /* 0x000e620000008800 */
[----:B------:R-:W2:Y:S01]  /*03c0*/  LDCU.64 UR6, c[0x0][0x390] ;  /* 0x00007200ff0677ac */ /* 0x000ea20008000a00 */
[----:B------:R-:W-:Y:S01]  /*03d0*/  MOV R2, 0x400 ;  /* 0x0000040000027802 */ /* 0x000fe20000000f00 */
[----:B------:R-:W-:Y:S01]  /*03e0*/  IMAD R5, R6, 0x3, RZ ;  /* 0x0000000306057824 */ /* 0x000fe200078e02ff */
[----:B------:R-:W-:Y:S01]  /*03f0*/  MOV R8, RZ ;  /* 0x000000ff00087202 */ /* 0x000fe20000000f00 */
[----:B------:R-:W-:-:S06]  /*0400*/  ULOP3.LUT UR10, UR11, 0x7ffffff8, URZ, 0xc0, !UPT ;  /* 0x7ffffff80b0a7892 */ /* 0x000fcc000f8ec0ff */
[----:B------:R-:W-:Y:S01]  /*0410*/  IMAD.U32 R7, RZ, RZ, UR10 ;  /* 0x0000000aff077e24 */ /* 0x000fe2000f8e00ff */
[----:B--2---:R-:W-:-:S04]  /*0420*/  UIADD3 UR5, UP1, UPT, UR6, 0x10, URZ ;  /* 0x0000001006057890 */ /* 0x004fc8000ff3e0ff */
[----:B------:R-:W-:Y:S02]  /*0430*/  UIADD3.X UR6, UPT, UPT, URZ, UR7, URZ, UP1, !UPT ;  /* 0x00000007ff067290 */ /* 0x000fe40008ffe4ff */
[----:B------:R-:W-:Y:S01]  /*0440*/  UIADD3 UR7, UPT, UPT, -UR10, URZ, URZ ;  /* 0x000000ff0a077290 */ /* 0x000fe2000fffe1ff */
[----:B-1----:R-:W-:-:S03]  /*0450*/  LEA R2, R3, R2, 0x18 ;  /* 0x0000000203027211 */ /* 0x002fc600078ec0ff */
[----:B------:R-:W-:Y:S01]  /*0460*/  IMAD.U32 R3, RZ, RZ, UR6 ;  /* 0x00000006ff037e24 */ /* 0x000fe2000f8e00ff */
[----:B------:R-:W-:Y:S02]  /*0470*/  IADD3 R5, PT, PT, R5, 0xb, R2 ;  /* 0x0000000b05057810 */ /* 0x000fe40007ffe002 */
[----:B------:R-:W-:-:S07]  /*0480*/  MOV R2, UR5 ;  /* 0x0000000500027c02 */ /* 0x000fce0008000f00 */
.L_x_23:
[----:B------:R-:W2:Y:S04]  /*0490*/  LDG.E R27, desc[UR12][R2.64+-0x10] ;  /* 0xfffff00c021b7981 */ /* 0x000ea8000c1e1900 */
[----:B0-----:R-:W3:Y:S04]  /*04a0*/  LDG.E R18, desc[UR12][R2.64+-0xc] ;  /* 0xfffff40c02127981 */ /* 0x001ee8000c1e1900 */
[----:B------:R-:W4:Y:S04]  /*04b0*/  LDG.E R16, desc[UR12][R2.64+-0x8] ;  /* 0xfffff80c02107981 */ /* 0x000f28000c1e1900 */
[----:B------:R-:W5:Y:S04]  /*04c0*/  LDG.E R15, desc[UR12][R2.64+-0x4] ;  /* 0xfffffc0c020f7981 */ /* 0x000f68000c1e1900 */
[----:B------:R-:W5:Y:S04]  /*04d0*/  LDG.E R12, desc[UR12][R2.64] ;  /* 0x0000000c020c7981 */ /* 0x000f68000c1e1900 */
[----:B------:R-:W5:Y:S04]  /*04e0*/  LDG.E R13, desc[UR12][R2.64+0x4] ;  /* 0x0000040c020d7981 */ /* 0x000f68000c1e1900 */
[----:B------:R-:W5:Y:S04]  /*04f0*/  LDG.E R11, desc[UR12][R2.64+0x8] ;  /* 0x0000080c020b7981 */ /* 0x000f68000c1e1900 */
[----:B------:R0:W5:Y:S01]  /*0500*/  LDG.E R9, desc[UR12][R2.64+0xc] ;  /* 0x00000c0c02097981 */ /* 0x000162000c1e1900 */
[----:B------:R-:W-:-:S03]  /*0510*/  UIADD3 UR7, UPT, UPT, UR7, 0x8, URZ ;  /* 0x0000000807077890 */ /* 0x000fc6000fffe0ff */
[----:B------:R-:W1:Y:S01]  /*0520*/  LDS.U8 R19, [R5+-0xb] ;  /* 0xfffff50005137984 */ /* 0x000e620000000000 */
[----:B------:R-:W-:-:S03]  /*0530*/  UISETP.NE.AND UP1, UPT, UR7, URZ, UPT ;  /* 0x000000ff0700728c */ /* 0x000fc6000bf25270 */
[----:B------:R-:W1:Y:S01]  /*0540*/  LDS.U8 R24, [R5+-0xa] ;  /* 0xfffff60005187984 */ /* 0x000e620000000000 */
[----:B0-----:R-:W-:-:S03]  /*0550*/  IADD3 R2, P0, PT, R2, 0x20, RZ ;  /* 0x0000002002027810 */ /* 0x001fc60007f1e0ff */
[----:B------:R-:W0:Y:S01]  /*0560*/  LDS.U8 R14, [R5+-0x9] ;  /* 0xfffff700050e7984 */ /* 0x000e220000000000 */
[----:B------:R-:W-:-:S03]  /*0570*/  IADD3.X R3, PT, PT, RZ, R3, RZ, P0, !PT ;  /* 0x00000003ff037210 */ /* 0x000fc600007fe4ff */
[----:B------:R-:W0:Y:S04]  /*0580*/  LDS.U8 R22, [R5+-0x8] ;  /* 0xfffff80005167984 */ /* 0x000e280000000000 */
[----:B------:R-:W-:Y:S04]  /*0590*/  LDS.U8 R17, [R5+-0x6] ;  /* 0xfffffa0005117984 */ /* 0x000fe80000000000 */
[----:B------:R-:W-:Y:S04]  /*05a0*/  LDS.U8 R21, [R5+-0x5] ;  /* 0xfffffb0005157984 */ /* 0x000fe80000000000 */
[----:B------:R-:W0:Y:S01]  /*05b0*/  LDS.U8 R23, [R5+-0x7] ;  /* 0xfffff90005177984 */ /* 0x000e220000000000 */
[----:B-1----:R-:W-:-:S03]  /*05c0*/  I2FP.F32.U32 R20, R19 ;  /* 0x0000001300147245 */ /* 0x002fc60000201000 */
[----:B------:R-:W1:Y:S01]  /*05d0*/  LDS.U8 R19, [R5+-0x4] ;  /* 0xfffffc0005137984 */ /* 0x000e620000000000 */
[----:B------:R-:W-:Y:S02]  /*05e0*/  I2FP.F32.U32 R24, R24 ;  /* 0x0000001800187245 */ /* 0x000fe40000201000 */
[----:B0-----:R-:W-:Y:S02]  /*05f0*/  I2FP.F32.U32 R14, R14 ;  /* 0x0000000e000e7245 */ /* 0x001fe40000201000 */
[----:B------:R-:W-:Y:S02]  /*0600*/  I2FP.F32.U32 R22, R22 ;  /* 0x0000001600167245 */ /* 0x000fe40000201000 */
[----:B------:R-:W-:Y:S01]  /*0610*/  I2FP.F32.U32 R23, R23 ;  /* 0x0000001700177245 */ /* 0x000fe20000201000 */
[----:B--2---:R-:W-:Y:S01]  /*0620*/  FFMA R25, R20, R27, R25 ;  /* 0x0000001b14197223 */ /* 0x004fe20000000019 */
[C---:B------:R-:W-:Y:S01]  /*0630*/  FFMA R29, R27.reuse, R24, R10 ;  /* 0x000000181b1d7223 */ /* 0x040fe2000000000a */
[----:B------:R-:W0:Y:S01]  /*0640*/  LDS.U8 R20, [R5+-0x3] ;  /* 0xfffffd0005147984 */ /* 0x000e220000000000 */
[----:B------:R-:W-:Y:S01]  /*0650*/  FFMA R27, R27, R14, R8 ;  /* 0x0000000e1b1b7223 */ /* 0x000fe20000000008 */
[----:B---3--:R-:W-:Y:S01]  /*0660*/  FFMA R25, R22, R18, R25 ;  /* 0x0000001216197223 */ /* 0x008fe20000000019 */
[----:B------:R-:W-:Y:S01]  /*0670*/  I2FP.F32.U32 R22, R17 ;  /* 0x0000001100167245 */ /* 0x000fe20000201000 */
[----:B------:R-:W2:Y:S01]  /*0680*/  LDS.U8 R14, [R5+-0x1] ;  /* 0xffffff00050e7984 */ /* 0x000ea20000000000 */
[----:B------:R-:W-:Y:S01]  /*0690*/  I2FP.F32.U32 R24, R21 ;  /* 0x0000001500187245 */ /* 0x000fe20000201000 */
[----:B------:R-:W-:-:S02]  /*06a0*/  FFMA R23, R18, R23, R29 ;  /* 0x0000001712177223 */ /* 0x000fc4000000001d */
[----:B------:R-:W3:Y:S01]  /*06b0*/  LDS.U8 R8, [R5+-0x2] ;  /* 0xfffffe0005087984 */ /* 0x000ee20000000000 */
[----:B------:R-:W-:Y:S01]  /*06c0*/  FFMA R27, R18, R22, R27 ;  /* 0x00000016121b7223 */ /* 0x000fe2000000001b */
[----:B----4-:R-:W-:Y:S01]  /*06d0*/  FFMA R22, R24, R16, R25 ;  /* 0x0000001018167223 */ /* 0x010fe20000000019 */
[----:B-1----:R-:W-:Y:S01]  /*06e0*/  I2FP.F32.U32 R24, R19 ;  /* 0x0000001300187245 */ /* 0x002fe20000201000 */
[----:B------:R-:W1:Y:S04]  /*06f0*/  LDS.U8 R10, [R5] ;  /* 0x00000000050a7984 */ /* 0x000e680000000000 */
[----:B------:R-:W4:Y:S01]  /*0700*/  LDS.U8 R17, [R5+0x1] ;  /* 0x0000010005117984 */ /* 0x000f220000000000 */
[----:B------:R-:W-:-:S03]  /*0710*/  FFMA R24, R16, R24, R23 ;  /* 0x0000001810187223 */ /* 0x000fc60000000017 */
[----:B------:R-:W4:Y:S04]  /*0720*/  LDS.U8 R18, [R5+0x2] ;  /* 0x0000020005127984 */ /* 0x000f280000000000 */
[----:B------:R-:W4:Y:S04]  /*0730*/  LDS.U8 R19, [R5+0x4] ;  /* 0x0000040005137984 */ /* 0x000f280000000000 */
[----:B------:R-:W4:Y:S04]  /*0740*/  LDS.U8 R21, [R5+0x6] ;  /* 0x0000060005157984 */ /* 0x000f280000000000 */
[----:B------:R-:W4:Y:S01]  /*0750*/  LDS.U8 R23, [R5+0xa] ;  /* 0x00000a0005177984 */ /* 0x000f220000000000 */
[----:B0-----:R-:W-:-:S03]  /*0760*/  I2FP.F32.U32 R26, R20 ;  /* 0x00000014001a7245 */ /* 0x001fc60000201000 */
[----:B------:R-:W0:Y:S01]  /*0770*/  LDS.U8 R20, [R5+0x3] ;  /* 0x0000030005147984 */ /* 0x000e220000000000 */
[----:B--2---:R-:W-:Y:S01]  /*0780*/  I2FP.F32.U32 R14, R14 ;  /* 0x0000000e000e7245 */ /* 0x004fe20000201000 */
[----:B------:R-:W-:Y:S02]  /*0790*/  FFMA R26, R16, R26, R27 ;  /* 0x0000001a101a7223 */ /* 0x000fe4000000001b */
[----:B------:R-:W2:Y:S01]  /*07a0*/  LDS.U8 R16, [R5+0x5] ;  /* 0x0000050005107984 */ /* 0x000ea20000000000 */
[----:B---3--:R-:W-:Y:S01]  /*07b0*/  I2FP.F32.U32 R25, R8 ;  /* 0x0000000800197245 */ /* 0x008fe20000201000 */
[----:B-----5:R-:W-:Y:S02]  /*07c0*/  FFMA R27, R15, R14, R24 ;  /* 0x0000000e0f1b7223 */ /* 0x020fe40000000018 */
[----:B------:R-:W3:Y:S01]  /*07d0*/  LDS.U8 R8, [R5+0x8] ;  /* 0x0000080005087984 */ /* 0x000ee20000000000 */
[----:B-1----:R-:W-:Y:S01]  /*07e0*/  I2FP.F32.U32 R29, R10 ;  /* 0x0000000a001d7245 */ /* 0x002fe20000201000 */
[----:B------:R-:W-:-:S02]  /*07f0*/  FFMA R25, R25, R15, R22 ;  /* 0x0000000f19197223 */ /* 0x000fc40000000016 */
[----:B------:R-:W1:Y:S01]  /*0800*/  LDS.U8 R10, [R5+0x7] ;  /* 0x00000700050a7984 */ /* 0x000e620000000000 */
[----:B----4-:R-:W-:Y:S01]  /*0810*/  I2FP.F32.U32 R24, R17 ;  /* 0x0000001100187245 */ /* 0x010fe20000201000 */
[----:B------:R-:W-:Y:S02]  /*0820*/  FFMA R29, R15, R29, R26 ;  /* 0x0000001d0f1d7223 */ /* 0x000fe4000000001a */
[----:B------:R-:W4:Y:S01]  /*0830*/  LDS.U8 R14, [R5+0x9] ;  /* 0x00000900050e7984 */ /* 0x000f220000000000 */
[----:B------:R-:W-:Y:S01]  /*0840*/  I2FP.F32.U32 R18, R18 ;  /* 0x0000001200127245 */ /* 0x000fe20000201000 */
[----:B------:R-:W-:Y:S02]  /*0850*/  FFMA R24, R24, R12, R25 ;  /* 0x0000000c18187223 */ /* 0x000fe40000000019 */
[----:B------:R-:W5:Y:S01]  /*0860*/  LDS.U8 R22, [R5+0xb] ;  /* 0x00000b0005167984 */ /* 0x000f620000000000 */
[----:B------:R-:W-:Y:S01]  /*0870*/  I2FP.F32.U32 R19, R19 ;  /* 0x0000001300137245 */ /* 0x000fe20000201000 */
[----:B------:R-:W-:-:S02]  /*0880*/  FFMA R18, R12, R18, R27 ;  /* 0x000000120c127223 */ /* 0x000fc4000000001b */
[----:B------:R0:W5:Y:S01]  /*0890*/  LDS.U8 R15, [R5+0xc] ;  /* 0x00000c00050f7984 */ /* 0x0001620000000000 */
[----:B------:R-:W-:Y:S01]  /*08a0*/  I2FP.F32.U32 R21, R21 ;  /* 0x0000001500157245 */ /* 0x000fe20000201000 */
[----:B------:R-:W-:Y:S01]  /*08b0*/  FFMA R24, R19, R13, R24 ;  /* 0x0000000d13187223 */ /* 0x000fe20000000018 */
[----:B------:R-:W-:Y:S01]  /*08c0*/  I2FP.F32.U32 R23, R23 ;  /* 0x0000001700177245 */ /* 0x000fe20000201000 */
[----:B0-----:R-:W-:Y:S01]  /*08d0*/  VIADD R5, R5, 0x18 ;  /* 0x0000001805057836 */ /* 0x001fe20000000000 */
[----:B------:R-:W-:Y:S02]  /*08e0*/  I2FP.F32.U32 R20, R20 ;  /* 0x0000001400147245 */ /* 0x000fe40000201000 */
[----:B--2---:R-:W-:-:S03]  /*08f0*/  I2FP.F32.U32 R16, R16 ;  /* 0x0000001000107245 */ /* 0x004fc60000201000 */
[----:B------:R-:W-:Y:S01]  /*0900*/  FFMA R12, R12, R20, R29 ;  /* 0x000000140c0c7223 */ /* 0x000fe2000000001d */
[----:B---3--:R-:W-:Y:S01]  /*0910*/  I2FP.F32.U32 R8, R8 ;  /* 0x0000000800087245 */ /* 0x008fe20000201000 */
[C---:B------:R-:W-:Y:S02]  /*0920*/  FFMA R16, R13.reuse, R16, R18 ;  /* 0x000000100d107223 */ /* 0x040fe40000000012 */
[----:B------:R-:W-:Y:S01]  /*0930*/  FFMA R12, R13, R21, R12 ;  /* 0x000000150d0c7223 */ /* 0x000fe2000000000c */
[----:B-1----:R-:W-:Y:S01]  /*0940*/  I2FP.F32.U32 R17, R10 ;  /* 0x0000000a00117245 */ /* 0x002fe20000201000 */
[----:B------:R-:W-:Y:S01]  /*0950*/  FFMA R8, R11, R8, R16 ;  /* 0x000000080b087223 */ /* 0x000fe20000000010 */
[----:B----4-:R-:W-:-:S03]  /*0960*/  I2FP.F32.U32 R14, R14 ;  /* 0x0000000e000e7245 */ /* 0x010fc60000201000 */
[----:B------:R-:W-:Y:S01]  /*0970*/  FFMA R24, R17, R11, R24 ;  /* 0x0000000b11187223 */ /* 0x000fe20000000018 */
[----:B-----5:R-:W-:Y:S01]  /*0980*/  I2FP.F32.U32 R22, R22 ;  /* 0x0000001600167245 */ /* 0x020fe20000201000 */
[----:B------:R-:W-:Y:S02]  /*0990*/  FFMA R12, R11, R14, R12 ;  /* 0x0000000e0b0c7223 */ /* 0x000fe4000000000c */
[----:B------:R-:W-:Y:S01]  /*09a0*/  FFMA R25, R23, R9, R24 ;  /* 0x0000000917197223 */ /* 0x000fe20000000018 */
[----:B------:R-:W-:Y:S01]  /*09b0*/  I2FP.F32.U32 R15, R15 ;  /* 0x0000000f000f7245 */ /* 0x000fe20000201000 */
[----:B------:R-:W-:-:S04]  /*09c0*/  FFMA R10, R9, R22, R8 ;  /* 0x00000016090a7223 */ /* 0x000fc80000000008 */
[----:B------:R-:W-:Y:S01]  /*09d0*/  FFMA R8, R9, R15, R12 ;  /* 0x0000000f09087223 */ /* 0x000fe2000000000c */
[----:B------:R-:W-:Y:S06]  /*09e0*/  BRA.U UP1, `(.L_x_23) ;  /* 0xfffffff901a87547 */ /* 0x000fec000b83ffff */
.L_x_22:
[----:B------:R-:W-:Y:S05]  /*09f0*/  BRA.U !UP0, `(.L_x_21) ;  /* 0x00000005089c7547 */ /* 0x000fea000b800000 */
[----:B------:R-:W-:Y:S02]  /*0a00*/  UISETP.GE.U32.AND UP0, UPT, UR9, 0x4, UPT ;  /* 0x000000040900788c */ /* 0x000fe4000bf06070 */
[----:B------:R-:W-:-:S04]  /*0a10*/  ULOP3.LUT UR5, UR11, 0x3, URZ, 0xc0, !UPT ;  /* 0x000000030b057892 */ /* 0x000fc8000f8ec0ff */
[----:B------:R-:W-:-:S03]  /*0a20*/  UISETP.NE.AND UP1, UPT, UR5, URZ, UPT ;  /* 0x000000ff0500728c */ /* 0x000fc6000bf25270 */
[----:B------:R-:W-:Y:S08]  /*0a30*/  BRA.U !UP0, `(.L_x_24) ;  /* 0x0000000108c07547 */ /* 0x000ff0000b800000 */
[----:B0-----:R-:W0:Y:S02]  /*0a40*/  LDC.64 R12, c[0x0][0x390] ;  /* 0x0000e400ff0c7b82 */ /* 0x001e240000000a00 */
[----:B0-----:R-:W-:-:S05]  /*0a50*/  IMAD.WIDE.U32 R12, R7, 0x4, R12 ;  /* 0x00000004070c7825 */ /* 0x001fca00078e000c */
[----:B------:R-:W2:Y:S04]  /*0a60*/  LDG.E R3, desc[UR12][R12.64] ;  /* 0x0000000c0c037981 */ /* 0x000ea8000c1e1900 */
[----:B------:R-:W3:Y:S04]  /*0a70*/  LDG.E R5, desc[UR12][R12.64+0x4] ;  /* 0x0000040c0c057981 */ /* 0x000ee8000c1e1900 */
[----:B------:R-:W4:Y:S04]  /*0a80*/  LDG.E R2, desc[UR12][R12.64+0x8] ;  /* 0x0000080c0c027981 */ /* 0x000f28000c1e1900 */
[----:B------:R0:W5:Y:S01]  /*0a90*/  LDG.E R9, desc[UR12][R12.64+0xc] ;  /* 0x00000c0c0c097981 */ /* 0x000162000c1e1900 */
[----:B------:R-:W-:Y:S01]  /*0aa0*/  MOV R11, 0x400 ;  /* 0x00000400000b7802 */ /* 0x000fe20000000f00 */
[----:B------:R-:W1:Y:S03]  /*0ab0*/  S2R R14, SR_CgaCtaId ;  /* 0x00000000000e7919 */ /* 0x000e660000008800 */
[----:B-1----:R-:W-:-:S02]  /*0ac0*/  LEA R14, R14, R11, 0x18 ;  /* 0x0000000b0e0e7211 */ /* 0x002fc400078ec0ff */
[----:B------:R-:W-:Y:S01]  /*0ad0*/  IADD3 R11, PT, PT, R6, R7, RZ ;  /* 0x00000007060b7210 */ /* 0x000fe20007ffe0ff */
[----:B------:R-:W-:-:S04]  /*0ae0*/  VIADD R7, R7, 0x4 ;  /* 0x0000000407077836 */ /* 0x000fc80000000000 */
[----:B------:R-:W-:-:S05]  /*0af0*/  IMAD R19, R11, 0x3, R14 ;  /* 0x000000030b137824 */ /* 0x000fca00078e020e */
[----:B------:R-:W1:Y:S04]  /*0b00*/  LDS.U8 R21, [R19+0x1] ;  /* 0x0000010013157984 */ /* 0x000e680000000000 */
[----:B------:R-:W1:Y:S04]  /*0b10*/  LDS.U8 R20, [R19] ;  /* 0x0000000013147984 */ /* 0x000e680000000000 */
[----:B------:R-:W1:Y:S04]  /*0b20*/  LDS.U8 R22, [R19+0x2] ;  /* 0x0000020013167984 */ /* 0x000e680000000000 */
[----:B------:R-:W-:Y:S04]  /*0b30*/  LDS.U8 R24, [R19+0x3] ;  /* 0x0000030013187984 */ /* 0x000fe80000000000 */
[----:B------:R-:W1:Y:S04]  /*0b40*/  LDS.U8 R11, [R19+0x4] ;  /* 0x00000400130b7984 */ /* 0x000e680000000000 */
[----:B0-----:R-:W-:Y:S04]  /*0b50*/  LDS.U8 R12, [R19+0x5] ;  /* 0x00000500130c7984 */ /* 0x001fe80000000000 */
[----:B------:R-:W-:Y:S04]  /*0b60*/  LDS.U8 R13, [R19+0x6] ;  /* 0x00000600130d7984 */ /* 0x000fe80000000000 */
[----:B------:R-:W0:Y:S04]  /*0b70*/  LDS.U8 R14, [R19+0x7] ;  /* 0x00000700130e7984 */ /* 0x000e280000000000 */
[----:B------:R-:W0:Y:S04]  /*0b80*/  LDS.U8 R15, [R19+0x8] ;  /* 0x00000800130f7984 */ /* 0x000e280000000000 */
[----:B------:R-:W-:Y:S04]  /*0b90*/  LDS.U8 R16, [R19+0x9] ;  /* 0x0000090013107984 */ /* 0x000fe80000000000 */
[----:B------:R-:W0:Y:S01]  /*0ba0*/  LDS.U8 R17, [R19+0xa] ;  /* 0x00000a0013117984 */ /* 0x000e220000000000 */
[----:B-1----:R-:W-:-:S03]  /*0bb0*/  I2FP.F32.U32 R21, R21 ;  /* 0x0000001500157245 */ /* 0x002fc60000201000 */
[----:B------:R-:W1:Y:S01]  /*0bc0*/  LDS.U8 R18, [R19+0xb] ;  /* 0x00000b0013127984 */ /* 0x000e620000000000 */
[----:B------:R-:W-:Y:S02]  /*0bd0*/  I2FP.F32.U32 R20, R20 ;  /* 0x0000001400147245 */ /* 0x000fe40000201000 */
[----:B------:R-:W-:Y:S02]  /*0be0*/  I2FP.F32.U32 R23, R22 ;  /* 0x0000001600177245 */ /* 0x000fe40000201000 */
[----:B------:R-:W-:Y:S02]  /*0bf0*/  I2FP.F32.U32 R11, R11 ;  /* 0x0000000b000b7245 */ /* 0x000fe40000201000 */
[----:B0-----:R-:W-:Y:S02]  /*0c00*/  I2FP.F32.U32 R14, R14 ;  /* 0x0000000e000e7245 */ /* 0x001fe40000201000 */
[----:B------:R-:W-:Y:S02]  /*0c10*/  I2FP.F32.U32 R15, R15 ;  /* 0x0000000f000f7245 */ /* 0x000fe40000201000 */
[----:B------:R-:W-:Y:S01]  /*0c20*/  I2FP.F32.U32 R17, R17 ;  /* 0x0000001100117245 */ /* 0x000fe20000201000 */
[C---:B--2---:R-:W-:Y:S01]  /*0c30*/  FFMA R10, R3.reuse, R21, R10 ;  /* 0x00000015030a7223 */ /* 0x044fe2000000000a */
[----:B------:R-:W-:Y:S01]  /*0c40*/  FFMA R20, R20, R3, R25 ;  /* 0x0000000314147223 */ /* 0x000fe20000000019 */
[----:B------:R-:W-:Y:S01]  /*0c50*/  I2FP.F32.U32 R21, R24 ;  /* 0x0000001800157245 */ /* 0x000fe20000201000 */
[----:B------:R-:W-:Y:S01]  /*0c60*/  FFMA R8, R3, R23, R8 ;  /* 0x0000001703087223 */ /* 0x000fe20000000008 */
[----:B------:R-:W-:Y:S01]  /*0c70*/  I2FP.F32.U32 R3, R12 ;  /* 0x0000000c00037245 */ /* 0x000fe20000201000 */
[----:B---3--:R-:W-:Y:S01]  /*0c80*/  FFMA R11, R5, R11, R10 ;  /* 0x0000000b050b7223 */ /* 0x008fe2000000000a */
[----:B------:R-:W-:Y:S01]  /*0c90*/  I2FP.F32.U32 R12, R13 ;  /* 0x0000000d000c7245 */ /* 0x000fe20000201000 */
[----:B------:R-:W-:Y:S01]  /*0ca0*/  FFMA R21, R21, R5, R20 ;  /* 0x0000000515157223 */ /* 0x000fe20000000014 */
[----:B------:R-:W-:Y:S01]  /*0cb0*/  I2FP.F32.U32 R25, R16 ;  /* 0x0000001000197245 */ /* 0x000fe20000201000 */
[----:B------:R-:W-:Y:S01]  /*0cc0*/  FFMA R3, R5, R3, R8 ;  /* 0x0000000305037223 */ /* 0x000fe20000000008 */
[----:B----4-:R-:W-:Y:S01]  /*0cd0*/  FFMA R14, R2, R14, R11 ;  /* 0x0000000e020e7223 */ /* 0x010fe2000000000b */
[----:B------:R-:W-:Y:S01]  /*0ce0*/  FFMA R12, R12, R2, R21 ;  /* 0x000000020c0c7223 */ /* 0x000fe20000000015 */
[----:B-1----:R-:W-:Y:S01]  /*0cf0*/  I2FP.F32.U32 R5, R18 ;  /* 0x0000001200057245 */ /* 0x002fe20000201000 */
[----:B------:R-:W-:Y:S01]  /*0d00*/  FFMA R2, R2, R15, R3 ;  /* 0x0000000f02027223 */ /* 0x000fe20000000003 */
[----:B-----5:R-:W-:Y:S01]  /*0d10*/  FFMA R10, R9, R17, R14 ;  /* 0x00000011090a7223 */ /* 0x020fe2000000000e */
[----:B------:R-:W-:-:S02]  /*0d20*/  FFMA R25, R25, R9, R12 ;  /* 0x0000000919197223 */ /* 0x000fc4000000000c */
[----:B------:R-:W-:-:S07]  /*0d30*/  FFMA R8, R9, R5, R2 ;  /* 0x0000000509087223 */ /* 0x000fce0000000002 */
.L_x_24:
[----:B------:R-:W-:Y:S05]  /*0d40*/  BRA.U !UP1, `(.L_x_21) ;  /* 0x0000000109c87547 */ /* 0x000fea000b800000 */
[----:B------:R-:W-:Y:S02]  /*0d50*/  UISETP.NE.AND UP0, UPT, UR5, 0x1, UPT ;  /* 0x000000010500788c */ /* 0x000fe4000bf05270 */
[----:B------:R-:W-:-:S04]  /*0d60*/  ULOP3.LUT UR6, UR11, 0x1, URZ, 0xc0, !UPT ;  /* 0x000000010b067892 */ /* 0x000fc8000f8ec0ff */
[----:B------:R-:W-:-:S03]  /*0d70*/  UISETP.NE.U32.AND UP1, UPT, UR6, 0x1, UPT ;  /* 0x000000010600788c */ /* 0x000fc6000bf25070 */
[----:B------:R-:W-:Y:S08]  /*0d80*/  BRA.U !UP0, `(.L_x_25) ;  /* 0x0000000108707547 */ /* 0x000ff0000b800000 */
[----:B------:R-:W0:Y:S02]  /*0d90*/  LDC.64 R2, c[0x0][0x390] ;  /* 0x0000e400ff027b82 */ /* 0x000e240000000a00 */
[----:B0-----:R-:W-:-:S05]  /*0da0*/  IMAD.WIDE.U32 R12, R7, 0x4, R2 ;  /* 0x00000004070c7825 */ /* 0x001fca00078e0002 */
[----:B------:R-:W2:Y:S04]  /*0db0*/  LDG.E R3, desc[UR12][R12.64] ;  /* 0x0000000c0c037981 */ /* 0x000ea8000c1e1900 */
[----:B------:R0:W3:Y:S01]  /*0dc0*/  LDG.E R16, desc[UR12][R12.64+0x4] ;  /* 0x0000040c0c107981 */ /* 0x0000e2000c1e1900 */
[----:B------:R-:W-:Y:S01]  /*0dd0*/  MOV R2, 0x400 ;  /* 0x0000040000027802 */ /* 0x000fe20000000f00 */
[----:B------:R-:W1:Y:S03]  /*0de0*/  S2R R5, SR_CgaCtaId ;  /* 0x0000000000057919 */ /* 0x000e660000008800 */
[----:B-1----:R-:W-:Y:S02]  /*0df0*/  LEA R5, R5, R2, 0x18 ;  /* 0x0000000205057211 */ /* 0x002fe400078ec0ff */
[----:B------:R-:W-:Y:S01]  /*0e00*/  IADD3 R2, PT, PT, R6, R7, RZ ;  /* 0x0000000706027210 */ /* 0x000fe20007ffe0ff */
[----:B------:R-:W-:-:S04]  /*0e10*/  VIADD R7, R7, 0x2 ;  /* 0x0000000207077836 */ /* 0x000fc80000000000 */
[----:B------:R-:W-:-:S05]  /*0e20*/  IMAD R2, R2, 0x3, R5 ;  /* 0x0000000302027824 */ /* 0x000fca00078e0205 */
[----:B------:R-:W1:Y:S04]  /*0e30*/  LDS.U8 R5, [R2] ;  /* 0x0000000002057984 */ /* 0x000e680000000000 */
[----:B------:R-:W4:Y:S04]  /*0e40*/  LDS.U8 R9, [R2+0x1] ;  /* 0x0000010002097984 */ /* 0x000f280000000000 */
[----:B------:R-:W5:Y:S04]  /*0e50*/  LDS.U8 R11, [R2+0x2] ;  /* 0x00000200020b7984 */ /* 0x000f680000000000 */
[----:B------:R-:W-:Y:S04]  /*0e60*/  LDS.U8 R14, [R2+0x3] ;  /* 0x00000300020e7984 */ /* 0x000fe80000000000 */
[----:B------:R-:W5:Y:S04]  /*0e70*/  LDS.U8 R15, [R2+0x4] ;  /* 0x00000400020f7984 */ /* 0x000f680000000000 */
[----:B0-----:R-:W0:Y:S01]  /*0e80*/  LDS.U8 R13, [R2+0x5] ;  /* 0x00000500020d7984 */ /* 0x001e220000000000 */
[----:B-1----:R-:W-:-:S02]  /*0e90*/  I2FP.F32.U32 R12, R5 ;  /* 0x00000005000c7245 */ /* 0x002fc40000201000 */
[----:B----4-:R-:W-:Y:S02]  /*0ea0*/  I2FP.F32.U32 R9, R9 ;  /* 0x0000000900097245 */ /* 0x010fe40000201000 */
[----:B-----5:R-:W-:Y:S02]  /*0eb0*/  I2FP.F32.U32 R11, R11 ;  /* 0x0000000b000b7245 */ /* 0x020fe40000201000 */
[----:B------:R-:W-:Y:S02]  /*0ec0*/  I2FP.F32.U32 R15, R15 ;  /* 0x0000000f000f7245 */ /* 0x000fe40000201000 */
[----:B0-----:R-:W-:Y:S01]  /*0ed0*/  I2FP.F32.U32 R13, R13 ;  /* 0x0000000d000d7245 */ /* 0x001fe20000201000 */
[----:B--2---:R-:W-:Y:S01]  /*0ee0*/  FFMA R12, R12, R3, R25 ;  /* 0x000000030c0c7223 */ /* 0x004fe20000000019 */
[----:B------:R-:W-:Y:S01]  /*0ef0*/  I2FP.F32.U32 R25, R14 ;  /* 0x0000000e00197245 */ /* 0x000fe20000201000 */
[C---:B------:R-:W-:Y:S01]  /*0f00*/  FFMA R9, R3.reuse, R9, R10 ;  /* 0x0000000903097223 */ /* 0x040fe2000000000a */
[----:B------:R-:W-:-:S03]  /*0f10*/  FFMA R8, R3, R11, R8 ;  /* 0x0000000b03087223 */ /* 0x000fc60000000008 */
[----:B---3--:R-:W-:Y:S01]  /*0f20*/  FFMA R25, R25, R16, R12 ;  /* 0x0000001019197223 */ /* 0x008fe2000000000c */
[C---:B------:R-:W-:Y:S01]  /*0f30*/  FFMA R10, R16.reuse, R15, R9 ;  /* 0x0000000f100a7223 */ /* 0x040fe20000000009 */
[----:B------:R-:W-:-:S07]  /*0f40*/  FFMA R8, R16, R13, R8 ;  /* 0x0000000d10087223 */ /* 0x000fce0000000008 */
.L_x_25:
[----:B------:R-:W-:Y:S05]  /*0f50*/  BRA.U UP1, `(.L_x_21) ;  /* 0x0000000101447547 */ /* 0x000fea000b800000 */
[----:B------:R-:W1:Y:S02]  /*0f60*/  LDC.64 R2, c[0x0][0x390] ;  /* 0x0000e400ff027b82 */ /* 0x000e640000000a00 */
[----:B-1----:R-:W-:-:S06]  /*0f70*/  IMAD.WIDE.U32 R2, R7, 0x4, R2 ;  /* 0x0000000407027825 */ /* 0x002fcc00078e0002 */
[----:B------:R-:W2:Y:S01]  /*0f80*/  LDG.E R3, desc[UR12][R2.64] ;  /* 0x0000000c02037981 */ /* 0x000ea2000c1e1900 */
[----:B------:R-:W-:Y:S02]  /*0f90*/  MOV R5, 0x400 ;  /* 0x0000040000057802 */ /* 0x000fe40000000f00 */
[----:B------:R-:W-:Y:S01]  /*0fa0*/  IADD3 R6, PT, PT, R6, R7, RZ ;  /* 0x0000000706067210 */ /* 0x000fe20007ffe0ff */
[----:B0-----:R-:W0:Y:S02]  /*0fb0*/  S2R R12, SR_CgaCtaId ;  /* 0x00000000000c7919 */ /* 0x001e240000008800 */
[----:B0-----:R-:W-:-:S05]  /*0fc0*/  LEA R5, R12, R5, 0x18 ;  /* 0x000000050c057211 */ /* 0x001fca00078ec0ff */
[----:B------:R-:W-:-:S05]  /*0fd0*/  IMAD R6, R6, 0x3, R5 ;  /* 0x0000000306067824 */ /* 0x000fca00078e0205 */
[----:B------:R-:W0:Y:S04]  /*0fe0*/  LDS.U8 R5, [R6] ;  /* 0x0000000006057984 */ /* 0x000e280000000000 */
[----:B------:R-:W1:Y:S04]  /*0ff0*/  LDS.U8 R7, [R6+0x1] ;  /* 0x0000010006077984 */ /* 0x000e680000000000 */
[----:B------:R-:W3:Y:S01]  /*1000*/  LDS.U8 R9, [R6+0x2] ;  /* 0x0000020006097984 */ /* 0x000ee20000000000 */
[----:B0-----:R-:W-:Y:S02]  /*1010*/  I2FP.F32.U32 R12, R5 ;  /* 0x00000005000c7245 */ /* 0x001fe40000201000 */
[----:B-1----:R-:W-:-:S02]  /*1020*/  I2FP.F32.U32 R7, R7 ;  /* 0x0000000700077245 */ /* 0x002fc40000201000 */
[----:B---3--:R-:W-:Y:S01]  /*1030*/  I2FP.F32.U32 R9, R9 ;  /* 0x0000000900097245 */ /* 0x008fe20000201000 */
[----:B--2---:R-:W-:Y:S02]  /*1040*/  FFMA R25, R12, R3, R25 ;  /* 0x000000030c197223 */ /* 0x004fe40000000019 */
[C---:B------:R-:W-:Y:S02]  /*1050*/  FFMA R10, R3.reuse, R7, R10 ;  /* 0x00000007030a7223 */ /* 0x040fe4000000000a */
[----:B------:R-:W-:-:S07]  /*1060*/  FFMA R8, R3, R9, R8 ;  /* 0x0000000903087223 */ /* 0x000fce0000000008 */
.L_x_21:
[----:B------:R-:W1:Y:S01]  /*1070*/  LDCU UR6, c[0x0][0x3a0] ;  /* 0x00007400ff0677ac */ /* 0x000e620008000800 */
[----:B------:R-:W2:Y:S01]  /*1080*/  LDC.64 R6, c[0x0][0x380] ;  /* 0x0000e000ff067b82 */ /* 0x000ea20000000a00 */
[----:B------:R-:W-:Y:S01]  /*1090*/  IADD3 R2, PT, PT, R0, UR4, RZ ;  /* 0x0000000400027c10 */ /* 0x000fe2000fffe0ff */
[----:B------:R-:W-:Y:S01]  /*10a0*/  IMAD.MOV.U32 R3, RZ, RZ, RZ ;  /* 0x000000ffff037224 */ /* 0x000fe200078e00ff */
[----:B------:R-:W3:Y:S08]  /*10b0*/  F2I.U32.TRUNC.NTZ R25, R25 ;  /* 0x0000001900197305 */ /* 0x000ef0000020f000 */
[----:B------:R-:W4:Y:S01]  /*10c0*/  F2I.U32.TRUNC.NTZ R5, R10 ;  /* 0x0000000a00057305 */ /* 0x000f22000020f000 */
[----:B-1----:R-:W-:-:S02]  /*10d0*/  USHF.R.S32.HI UR5, URZ, 0x1f, UR6 ;  /* 0x0000001fff057899 */ /* 0x002fc40008011406 */
[----:B------:R-:W-:-:S04]  /*10e0*/  IMAD.WIDE.U32 R2, R4, UR6, R2 ;  /* 0x0000000604027c25 */ /* 0x000fc8000f8e0002 */
[----:B------:R-:W-:-:S05]  /*10f0*/  IMAD R9, R4, UR5, RZ ;  /* 0x0000000504097c24 */ /* 0x000fca000f8e02ff */
[----:B------:R-:W-:Y:S01]  /*1100*/  IADD3 R0, PT, PT, R3, R9, RZ ;  /* 0x0000000903007210 */ /* 0x000fe20007ffe0ff */
[----:B--2---:R-:W-:Y:S01]  /*1110*/  IMAD.WIDE.U32 R2, R2, 0x3, R6 ;  /* 0x0000000302027825 */ /* 0x004fe200078e0006 */
[----:B------:R-:W1:Y:S03]  /*1120*/  F2I.U32.TRUNC.NTZ R9, R8 ;  /* 0x0000000800097305 */ /* 0x000e66000020f000 */
[----:B------:R-:W-:-:S05]  /*1130*/  IMAD R7, R0, 0x3, RZ ;  /* 0x0000000300077824 */ /* 0x000fca00078e02ff */
[----:B------:R-:W-:-:S05]  /*1140*/  IADD3 R3, PT, PT, R3, R7, RZ ;  /* 0x0000000703037210 */ /* 0x000fca0007ffe0ff */
[----:B---3--:R-:W-:Y:S04]  /*1150*/  STG.E.U8 desc[UR12][R2.64], R25 ;  /* 0x0000001902007986 */ /* 0x008fe8000c10110c */
[----:B----4-:R-:W-:Y:S04]  /*1160*/  STG.E.U8 desc[UR12][R2.64+0x1], R5 ;  /* 0x0000010502007986 */ /* 0x010fe8000c10110c */
[----:B-1----:R-:W-:Y:S01]  /*1170*/  STG.E.U8 desc[UR12][R2.64+0x2], R9 ;  /* 0x0000020902007986 */ /* 0x002fe2000c10110c */
[----:B------:R-:W-:Y:S05]  /*1180*/  EXIT ;  /* 0x000000000000794d */ /* 0x000fea0003800000 */
.L_x_26:
        /* <DEDUP_REMOVED lines=15> */
.L_x_30:


//--------------------- .nv.shared._Z23Convolution_y_on_devicePcS_Pfiiii --------------------------
	.section	.nv.shared._Z23Convolution_y_on_devicePcS_Pfiiii,"aw",@nobits
	.sectionflags	@""
	.align	16
	.zero		1024


//--------------------- .nv.shared.reserved.0     --------------------------
	.section	.nv.shared.reserved.0,"aw",@nobits
	.weak		__nv_reservedSMEM_offset_0_alias
	.size		__nv_reservedSMEM_offset_0_alias, 0, 64
	.other		__nv_reservedSMEM_offset_0_alias,@"STO_CUDA_RESERVED_SHARED STV_DEFAULT"
__nv_reservedSMEM_offset_0_alias:
	.zero		0
	.zero		64


//--------------------- .nv.shared._Z23Convolution_x_on_devicePcS_Pfiiii --------------------------
	.section	.nv.shared._Z23Convolution_x_on_devicePcS_Pfiiii,"aw",@nobits
	.sectionflags	@""
	.align	16
	.zero		1024


//--------------------- .nv.shared._Z27Convolution_y_shared_memoryPcS_Pfiiii --------------------------
	.section	.nv.shared._Z27Convolution_y_shared_memoryPcS_Pfiiii,"aw",@nobits
	.sectionflags	@""
	.align	16
	.zero		1024


//--------------------- .nv.shared._Z27Convolution_x_shared_memoryPcS_Pfiiii --------------------------
	.section	.nv.shared._Z27Convolution_x_shared_memoryPcS_Pfiiii,"aw",@nobits
	.sectionflags	@""
	.align	16
	.zero		1024


//--------------------- .nv.constant0._Z23Convolution_y_on_devicePcS_Pfiiii --------------------------
	.section	.nv.constant0._Z23Convolution_y_on_devicePcS_Pfiiii,"a",@progbits
	.sectionflags	@""
	.align	4
.nv.constant0._Z23Convolution_y_on_devicePcS_Pfiiii:
	.zero		936


//--------------------- .nv.constant0._Z23Convolution_x_on_devicePcS_Pfiiii --------------------------
	.section	.nv.constant0._Z23Convolution_x_on_devicePcS_Pfiiii,"a",@progbits
	.sectionflags	@""
	.align	4
.nv.constant0._Z23Convolution_x_on_devicePcS_Pfiiii:
	.zero		936


//--------------------- .nv.constant0._Z27Convolution_y_shared_memoryPcS_Pfiiii --------------------------
	.section	.nv.constant0._Z27Convolution_y_shared_memoryPcS_Pfiiii,"a",@progbits
	.sectionflags	@""
	.align	4
.nv.constant0._Z27Convolution_y_shared_memoryPcS_Pfiiii:
	.zero		936


//--------------------- .nv.constant0._Z27Convolution_x_shared_memoryPcS_Pfiiii --------------------------
	.section	.nv.constant0._Z27Convolution_x_shared_memoryPcS_Pfiiii,"a",@progbits
	.sectionflags	@""
	.align	4
.nv.constant0._Z27Convolution_x_shared_memoryPcS_Pfiiii:
	.zero		936


//--------------------- SYMBOLS --------------------------

	.type		.nv.reservedSmem.offset0,@object
	.size		.nv.reservedSmem.offset0,0x4
	.type		.nv.reservedSmem.cap,@object
	.size		.nv.reservedSmem.cap,0x4
